	.target	sm_90a

	.elftype	@"ET_EXEC"


//--------------------- .note.nv.tkinfo           --------------------------
	.section	.note.nv.tkinfo,"",@"SHT_NOTE"
	.sectionflags	@"SHF_NOTE_NV_TKINFO"
	.tkinfo
        /*0018*/ 	.word	0x00000002
        /*0030*/ 	.string	""
        /*0030*/ 	.string	"ptxas"
        /*0030*/ 	.string	"Cuda compilation tools, release 13.0, V13.0.88"
        /*0030*/ 	.string	"Build cuda_13.0.r13.0/compiler.36424714_0"
        /*0030*/ 	.string	"-arch sm_90a -m 64 "



//--------------------- .note.nv.cuinfo           --------------------------
	.section	.note.nv.cuinfo,"",@"SHT_NOTE"
	.sectionflags	@"SHF_NOTE_NV_CUINFO"
        /*0018*/ 	.short	0x0002
        /*001a*/ 	.short	0x005a
        /*001c*/ 	.short	0x0082
	.zero		2


//--------------------- .nv.info                  --------------------------
	.section	.nv.info,"",@"SHT_CUDA_INFO"
	.align	4


	//----- nvinfo : EIATTR_REGCOUNT
	.align		4
        /*0000*/ 	.byte	0x04, 0x2f
        /*0002*/ 	.short	(.L_15 - .L_14)
	.align		4
.L_14:
        /*0004*/ 	.word	index@(_ZN7cutlass13device_kernelINS_4gemm6kernel13GemmUniversalIN4cute5tupleIJiiiiEEENS1_10collective13CollectiveMmaINS1_34MainloopSm90TmaGmmaWarpSpecializedILi4ENS5_IJNS4_1CILi1EEESB_SB_EEENS1_35KernelTmaWarpSpecializedCooperativeEEENS5_IJNSA_ILi128EEENSA_ILi64EEESF_EEENS_10bfloat16_tENS5_IJlSB_lEEESI_NS5_IJSB_llEEENS4_8TiledMMAINS4_8MMA_AtomIJNS4_4SM904GMMA27MMA_64x64x16_F32BF16BF16_SSILNSO_5MajorE0ELSQ_1ELNSO_7ScaleInE1ELSR_1EEEEEENS4_6LayoutINS5_IJNSA_ILi2EEESB_SB_EEENS5_IJSB_NSA_ILi0EEESX_EEEEENS5_IJNS4_10UnderscoreES10_S10_EEEEENS4_13SM90_TMA_LOADENS4_14ComposedLayoutINS4_7SwizzleILi3ELi4ELi3EEENS4_18smem_ptr_flag_bitsILi16EEENSU_INS5_IJNSA_ILi8EEESG_EEENS5_IJSG_SB_EEEEEEEvNS4_8identityES13_NS14_IS16_S18_NSU_INS5_IJSG_S19_EEENS5_IJSB_SG_EEEEEEEvS1E_EENS_8epilogue10collective6detail29Sm90TmaWarpSpecializedAdapterINS1L_15DefaultEpilogueISI_SJ_SJ_NS1K_6thread17LinearCombinationISI_Li1EffLNS1P_9ScaleType4KindE0ELNS_15FloatRoundStyleE2ESI_EENS1_15EpilogueDefaultEEEEEvvEEEEvNT_6ParamsE)
        /*0008*/ 	.word	0x000000a8


	//----- nvinfo : EIATTR_FRAME_SIZE
	.align		4
.L_15:
        /*000c*/ 	.byte	0x04, 0x11
        /*000e*/ 	.short	(.L_17 - .L_16)
	.align		4
.L_16:
        /*0010*/ 	.word	index@(_ZN7cutlass13device_kernelINS_4gemm6kernel13GemmUniversalIN4cute5tupleIJiiiiEEENS1_10collective13CollectiveMmaINS1_34MainloopSm90TmaGmmaWarpSpecializedILi4ENS5_IJNS4_1CILi1EEESB_SB_EEENS1_35KernelTmaWarpSpecializedCooperativeEEENS5_IJNSA_ILi128EEENSA_ILi64EEESF_EEENS_10bfloat16_tENS5_IJlSB_lEEESI_NS5_IJSB_llEEENS4_8TiledMMAINS4_8MMA_AtomIJNS4_4SM904GMMA27MMA_64x64x16_F32BF16BF16_SSILNSO_5MajorE0ELSQ_1ELNSO_7ScaleInE1ELSR_1EEEEEENS4_6LayoutINS5_IJNSA_ILi2EEESB_SB_EEENS5_IJSB_NSA_ILi0EEESX_EEEEENS5_IJNS4_10UnderscoreES10_S10_EEEEENS4_13SM90_TMA_LOADENS4_14ComposedLayoutINS4_7SwizzleILi3ELi4ELi3EEENS4_18smem_ptr_flag_bitsILi16EEENSU_INS5_IJNSA_ILi8EEESG_EEENS5_IJSG_SB_EEEEEEEvNS4_8identityES13_NS14_IS16_S18_NSU_INS5_IJSG_S19_EEENS5_IJSB_SG_EEEEEEEvS1E_EENS_8epilogue10collective6detail29Sm90TmaWarpSpecializedAdapterINS1L_15DefaultEpilogueISI_SJ_SJ_NS1K_6thread17LinearCombinationISI_Li1EffLNS1P_9ScaleType4KindE0ELNS_15FloatRoundStyleE2ESI_EENS1_15EpilogueDefaultEEEEEvvEEEEvNT_6ParamsE)
        /*0014*/ 	.word	0x00000000


	//----- nvinfo : EIATTR_MIN_STACK_SIZE
	.align		4
.L_17:
        /*0018*/ 	.byte	0x04, 0x12
        /*001a*/ 	.short	(.L_19 - .L_18)
	.align		4
.L_18:
        /*001c*/ 	.word	index@(_ZN7cutlass13device_kernelINS_4gemm6kernel13GemmUniversalIN4cute5tupleIJiiiiEEENS1_10collective13CollectiveMmaINS1_34MainloopSm90TmaGmmaWarpSpecializedILi4ENS5_IJNS4_1CILi1EEESB_SB_EEENS1_35KernelTmaWarpSpecializedCooperativeEEENS5_IJNSA_ILi128EEENSA_ILi64EEESF_EEENS_10bfloat16_tENS5_IJlSB_lEEESI_NS5_IJSB_llEEENS4_8TiledMMAINS4_8MMA_AtomIJNS4_4SM904GMMA27MMA_64x64x16_F32BF16BF16_SSILNSO_5MajorE0ELSQ_1ELNSO_7ScaleInE1ELSR_1EEEEEENS4_6LayoutINS5_IJNSA_ILi2EEESB_SB_EEENS5_IJSB_NSA_ILi0EEESX_EEEEENS5_IJNS4_10UnderscoreES10_S10_EEEEENS4_13SM90_TMA_LOADENS4_14ComposedLayoutINS4_7SwizzleILi3ELi4ELi3EEENS4_18smem_ptr_flag_bitsILi16EEENSU_INS5_IJNSA_ILi8EEESG_EEENS5_IJSG_SB_EEEEEEEvNS4_8identityES13_NS14_IS16_S18_NSU_INS5_IJSG_S19_EEENS5_IJSB_SG_EEEEEEEvS1E_EENS_8epilogue10collective6detail29Sm90TmaWarpSpecializedAdapterINS1L_15DefaultEpilogueISI_SJ_SJ_NS1K_6thread17LinearCombinationISI_Li1EffLNS1P_9ScaleType4KindE0ELNS_15FloatRoundStyleE2ESI_EENS1_15EpilogueDefaultEEEEEvvEEEEvNT_6ParamsE)
        /*0020*/ 	.word	0x00000000
.L_19:


//--------------------- .nv.compat                --------------------------
	.section	.nv.compat,"",@"SHT_CUDA_COMPAT_INFO"
	.align	4
        /*0000*/ 	.byte	0x02, 0x09, 0x01, 0x00, 0x02, 0x02, 0x04, 0x00, 0x02, 0x05, 0x05, 0x00, 0x03, 0x07, 0x01, 0x01
        /*0010*/ 	.byte	0x02, 0x03, 0x01, 0x00, 0x02, 0x06, 0x01, 0x00, 0x04, 0x0b, 0x08, 0x00, 0x00, 0x00, 0x00, 0x00
        /*0020*/ 	.byte	0x00, 0x00, 0x00, 0x00


//--------------------- .nv.info._ZN7cutlass13device_kernelINS_4gemm6kernel13GemmUniversalIN4cute5tupleIJiiiiEEENS1_10collective13CollectiveMmaINS1_34MainloopSm90TmaGmmaWarpSpecializedILi4ENS5_IJNS4_1CILi1EEESB_SB_EEENS1_35KernelTmaWarpSpecializedCooperativeEEENS5_IJNSA_ILi128EEENSA_ILi64EEESF_EEENS_10bfloat16_tENS5_IJlSB_lEEESI_NS5_IJSB_llEEENS4_8TiledMMAINS4_8MMA_AtomIJNS4_4SM904GMMA27MMA_64x64x16_F32BF16BF16_SSILNSO_5MajorE0ELSQ_1ELNSO_7ScaleInE1ELSR_1EEEEEENS4_6LayoutINS5_IJNSA_ILi2EEESB_SB_EEENS5_IJSB_NSA_ILi0EEESX_EEEEENS5_IJNS4_10UnderscoreES10_S10_EEEEENS4_13SM90_TMA_LOADENS4_14ComposedLayoutINS4_7SwizzleILi3ELi4ELi3EEENS4_18smem_ptr_flag_bitsILi16EEENSU_INS5_IJNSA_ILi8EEESG_EEENS5_IJSG_SB_EEEEEEEvNS4_8identityES13_NS14_IS16_S18_NSU_INS5_IJSG_S19_EEENS5_IJSB_SG_EEEEEEEvS1E_EENS_8epilogue10collective6detail29Sm90TmaWarpSpecializedAdapterINS1L_15DefaultEpilogueISI_SJ_SJ_NS1K_6thread17LinearCombinationISI_Li1EffLNS1P_9ScaleType4KindE0ELNS_15FloatRoundStyleE2ESI_EENS1_15EpilogueDefaultEEEEEvvEEEEvNT_6ParamsE --------------------------
	.section	.nv.info._ZN7cutlass13device_kernelINS_4gemm6kernel13GemmUniversalIN4cute5tupleIJiiiiEEENS1_10collective13CollectiveMmaINS1_34MainloopSm90TmaGmmaWarpSpecializedILi4ENS5_IJNS4_1CILi1EEESB_SB_EEENS1_35KernelTmaWarpSpecializedCooperativeEEENS5_IJNSA_ILi128EEENSA_ILi64EEESF_EEENS_10bfloat16_tENS5_IJlSB_lEEESI_NS5_IJSB_llEEENS4_8TiledMMAINS4_8MMA_AtomIJNS4_4SM904GMMA27MMA_64x64x16_F32BF16BF16_SSILNSO_5MajorE0ELSQ_1ELNSO_7ScaleInE1ELSR_1EEEEEENS4_6LayoutINS5_IJNSA_ILi2EEESB_SB_EEENS5_IJSB_NSA_ILi0EEESX_EEEEENS5_IJNS4_10UnderscoreES10_S10_EEEEENS4_13SM90_TMA_LOADENS4_14ComposedLayoutINS4_7SwizzleILi3ELi4ELi3EEENS4_18smem_ptr_flag_bitsILi16EEENSU_INS5_IJNSA_ILi8EEESG_EEENS5_IJSG_SB_EEEEEEEvNS4_8identityES13_NS14_IS16_S18_NSU_INS5_IJSG_S19_EEENS5_IJSB_SG_EEEEEEEvS1E_EENS_8epilogue10collective6detail29Sm90TmaWarpSpecializedAdapterINS1L_15DefaultEpilogueISI_SJ_SJ_NS1K_6thread17LinearCombinationISI_Li1EffLNS1P_9ScaleType4KindE0ELNS_15FloatRoundStyleE2ESI_EENS1_15EpilogueDefaultEEEEEvvEEEEvNT_6ParamsE,"",@"SHT_CUDA_INFO"
	.sectionflags	@""
	.align	4


	//----- nvinfo : EIATTR_CUDA_API_VERSION
	.align		4
        /*0000*/ 	.byte	0x04, 0x37
        /*0002*/ 	.short	(.L_21 - .L_20)
.L_20:
        /*0004*/ 	.word	0x00000082


	//----- nvinfo : EIATTR_KPARAM_INFO
	.align		4
.L_21:
        /*0008*/ 	.byte	0x04, 0x17
        /*000a*/ 	.short	(.L_23 - .L_22)
.L_22:
        /*000c*/ 	.word	0x00000000
        /*0010*/ 	.short	0x0000
        /*0012*/ 	.short	0x0070
        /*0014*/ 	.byte	0x00, 0xf0, 0x01, 0x10


	//----- nvinfo : EIATTR_SPARSE_MMA_MASK
	.align		4
.L_23:
        /*0018*/ 	.byte	0x03, 0x50
        /*001a*/ 	.short	0x0000


	//----- nvinfo : EIATTR_MAXREG_COUNT
	.align		4
        /*001c*/ 	.byte	0x03, 0x1b
        /*001e*/ 	.short	0x00a8


	//----- nvinfo : EIATTR_NUM_BARRIERS
	.align		4
        /*0020*/ 	.byte	0x02, 0x4c
        /*0022*/ 	.byte	0x01
	.zero		1


	//----- nvinfo : EIATTR_EXTERNS
	.align		4
        /*0024*/ 	.byte	0x04, 0x0f
        /*0026*/ 	.short	(.L_25 - .L_24)


	//   ....[0]....
	.align		4
.L_24:
        /*0028*/ 	.word	index@(__assertfail)


	//----- nvinfo : EIATTR_MERCURY_ISA_VERSION
	.align		4
.L_25:
        /*002c*/ 	.byte	0x03, 0x5f
        /*002e*/ 	.short	0x0101


	//----- nvinfo : EIATTR_INT_WARP_WIDE_INSTR_OFFSETS
	.align		4
        /*0030*/ 	.byte	0x04, 0x31
        /*0032*/ 	.short	(.L_27 - .L_26)


	//   ....[0]....
.L_26:
        /*0034*/ 	.word	0x000003b0


	//   ....[1]....
        /*0038*/ 	.word	0x000003c0


	//   ....[2]....
        /*003c*/ 	.word	0x000004e0


	//----- nvinfo : EIATTR_COOP_GROUP_MASK_REGIDS
	.align		4
.L_27:
        /*0040*/ 	.byte	0x04, 0x29
        /*0042*/ 	.short	(.L_29 - .L_28)


	//   ....[0]....
.L_28:
        /*0044*/ 	.word	0xffffffff


	//   ....[1]....
        /*0048*/ 	.word	0xffffffff


	//   ....[2]....
        /*004c*/ 	.word	0xffffffff


	//   ....[3]....
        /*0050*/ 	.word	0xffffffff


	//   ....[4]....
        /*0054*/ 	.word	0xffffffff


	//----- nvinfo : EIATTR_COOP_GROUP_INSTR_OFFSETS
	.align		4
.L_29:
        /*0058*/ 	.byte	0x04, 0x28
        /*005a*/ 	.short	(.L_31 - .L_30)


	//   ....[0]....
.L_30:
        /*005c*/ 	.word	0x00000060


	//   ....[1]....
        /*0060*/ 	.word	0x00000070


	//   ....[2]....
        /*0064*/ 	.word	0x00000130


	//   ....[3]....
        /*0068*/ 	.word	0x000002c0


	//   ....[4]....
        /*006c*/ 	.word	0x000011c0


	//----- nvinfo : EIATTR_REG_RECONFIG
	.align		4
.L_31:
        /*0070*/ 	.byte	0x01, 0x54
	.zero		2


	//----- nvinfo : EIATTR_SYSCALL_OFFSETS
	.align		4
        /*0074*/ 	.byte	0x04, 0x46
        /*0076*/ 	.short	(.L_33 - .L_32)


	//   ....[0]....
.L_32:
        /*0078*/ 	.word	0x000013b0


	//----- nvinfo : EIATTR_MBARRIER_INSTR_OFFSETS
	.align		4
.L_33:
        /*007c*/ 	.byte	0x04, 0x39
        /*007e*/ 	.short	(.L_35 - .L_34)


	//   ....[0]....
.L_34:
        /*0080*/ 	.word	0x00000230
        /*0084*/ 	.word	0x000000ff
        /*0088*/ 	.word	0x00000000
        /*008c*/ 	.short	0x0100
        /*008e*/ 	.byte	0x08
	.zero		1


	//   ....[1]....
        /*0090*/ 	.word	0x00000240
        /*0094*/ 	.word	0x000000ff
        /*0098*/ 	.word	0x00000020
        /*009c*/ 	.short	0x0100
        /*009e*/ 	.byte	0x08
	.zero		1


	//   ....[2]....
        /*00a0*/ 	.word	0x00000250
        /*00a4*/ 	.word	0x000000ff
        /*00a8*/ 	.word	0x00000008
        /*00ac*/ 	.short	0x0100
        /*00ae*/ 	.byte	0x08
	.zero		1


	//   ....[3]....
        /*00b0*/ 	.word	0x00000260
        /*00b4*/ 	.word	0x000000ff
        /*00b8*/ 	.word	0x00000028
        /*00bc*/ 	.short	0x0100
        /*00be*/ 	.byte	0x08
	.zero		1


	//   ....[4]....
        /*00c0*/ 	.word	0x00000270
        /*00c4*/ 	.word	0x000000ff
        /*00c8*/ 	.word	0x00000010
        /*00cc*/ 	.short	0x0100
        /*00ce*/ 	.byte	0x08
	.zero		1


	//   ....[5]....
        /*00d0*/ 	.word	0x00000280
        /*00d4*/ 	.word	0x000000ff
        /*00d8*/ 	.word	0x00000030
        /*00dc*/ 	.short	0x0100
        /*00de*/ 	.byte	0x08
	.zero		1


	//   ....[6]....
        /*00e0*/ 	.word	0x00000290
        /*00e4*/ 	.word	0x000000ff
        /*00e8*/ 	.word	0x00000018
        /*00ec*/ 	.short	0x0100
        /*00ee*/ 	.byte	0x08
	.zero		1


	//   ....[7]....
        /*00f0*/ 	.word	0x000002a0
        /*00f4*/ 	.word	0x000000ff
        /*00f8*/ 	.word	0x00000038
        /*00fc*/ 	.short	0x0100
        /*00fe*/ 	.byte	0x08
	.zero		1


	//   ....[8]....
        /*0100*/ 	.word	0x00000560
        /*0104*/ 	.word	0x000000ff
        /*0108*/ 	.word	0x00000050
        /*010c*/ 	.short	0x0100
        /*010e*/ 	.byte	0x08
	.zero		1


	//   ....[9]....
        /*0110*/ 	.word	0x000005c0
        /*0114*/ 	.word	0x000000ff
        /*0118*/ 	.word	0x00000058
        /*011c*/ 	.short	0x0100
        /*011e*/ 	.byte	0x08
	.zero		1


	//   ....[10]....
        /*0120*/ 	.word	0x00001430
        /*0124*/ 	.word	0x00000003
        /*0128*/ 	.word	0x00000000
        /*012c*/ 	.short	0x010a
        /*012e*/ 	.byte	0x3f
	.zero		1


	//   ....[11]....
        /*0130*/ 	.word	0x00001490
        /*0134*/ 	.word	0x00000003
        /*0138*/ 	.word	0x00000000
        /*013c*/ 	.short	0x010a
        /*013e*/ 	.byte	0x3f
	.zero		1


	//   ....[12]....
        /*0140*/ 	.word	0x00001990
        /*0144*/ 	.word	0x000000ff
        /*0148*/ 	.word	0x00000000
        /*014c*/ 	.short	0x010a
        /*014e*/ 	.byte	0x08
	.zero		1


	//   ....[13]....
        /*0150*/ 	.word	0x000019d0
        /*0154*/ 	.word	0x000000ff
        /*0158*/ 	.word	0x00000000
        /*015c*/ 	.short	0x010a
        /*015e*/ 	.byte	0x08
	.zero		1


	//   ....[14]....
        /*0160*/ 	.word	0x00001df0
        /*0164*/ 	.word	0x000000ff
        /*0168*/ 	.word	0x00000000
        /*016c*/ 	.short	0x0101
        /*016e*/ 	.byte	0x07
	.zero		1


	//   ....[15]....
        /*0170*/ 	.word	0x00001fb0
        /*0174*/ 	.word	0x000000ff
        /*0178*/ 	.word	0x00000000
        /*017c*/ 	.short	0x0101
        /*017e*/ 	.byte	0x04
	.zero		1


	//   ....[16]....
        /*0180*/ 	.word	0x00005360
        /*0184*/ 	.word	0x0000000e
        /*0188*/ 	.word	0x00000020
        /*018c*/ 	.short	0x010a
        /*018e*/ 	.byte	0x3f
	.zero		1


	//   ....[17]....
        /*0190*/ 	.word	0x00005780
        /*0194*/ 	.word	0x00000005
        /*0198*/ 	.word	0x00000058
        /*019c*/ 	.short	0x0101
        /*019e*/ 	.byte	0x3f
	.zero		1


	//   ....[18]....
        /*01a0*/ 	.word	0x00005e90
        /*01a4*/ 	.word	0x00000007
        /*01a8*/ 	.word	0x00000000
        /*01ac*/ 	.short	0x010a
        /*01ae*/ 	.byte	0x3f
	.zero		1


	//   ....[19]....
        /*01b0*/ 	.word	0x00005f10
        /*01b4*/ 	.word	0x00000008
        /*01b8*/ 	.word	0x00000000
        /*01bc*/ 	.short	0x010a
        /*01be*/ 	.byte	0x3f
	.zero		1


	//   ....[20]....
        /*01c0*/ 	.word	0x00005fa0
        /*01c4*/ 	.word	0x0000000b
        /*01c8*/ 	.word	0x00000000
        /*01cc*/ 	.short	0x010a
        /*01ce*/ 	.byte	0x3f
	.zero		1


	//   ....[21]....
        /*01d0*/ 	.word	0x00006030
        /*01d4*/ 	.word	0x00000003
        /*01d8*/ 	.word	0x00000000
        /*01dc*/ 	.short	0x010a
        /*01de*/ 	.byte	0x3f
	.zero		1


	//   ....[22]....
        /*01e0*/ 	.word	0x00006090
        /*01e4*/ 	.word	0x00000003
        /*01e8*/ 	.word	0x00000000
        /*01ec*/ 	.short	0x010a
        /*01ee*/ 	.byte	0x3f
	.zero		1


	//   ....[23]....
        /*01f0*/ 	.word	0x000060f0
        /*01f4*/ 	.word	0x00000004
        /*01f8*/ 	.word	0x00000000
        /*01fc*/ 	.short	0x010a
        /*01fe*/ 	.byte	0x3f
	.zero		1


	//   ....[24]....
        /*0200*/ 	.word	0x000061c0
        /*0204*/ 	.word	0x0000000e
        /*0208*/ 	.word	0x00000020
        /*020c*/ 	.short	0x010a
        /*020e*/ 	.byte	0x3f
	.zero		1


	//   ....[25]....
        /*0210*/ 	.word	0x00006290
        /*0214*/ 	.word	0x00000007
        /*0218*/ 	.word	0x00000000
        /*021c*/ 	.short	0x010a
        /*021e*/ 	.byte	0x3f
	.zero		1


	//   ....[26]....
        /*0220*/ 	.word	0x000062e0
        /*0224*/ 	.word	0x00000008
        /*0228*/ 	.word	0x00000000
        /*022c*/ 	.short	0x010a
        /*022e*/ 	.byte	0x3f
	.zero		1


	//   ....[27]....
        /*0230*/ 	.word	0x00006330
        /*0234*/ 	.word	0x0000000b
        /*0238*/ 	.word	0x00000000
        /*023c*/ 	.short	0x010a
        /*023e*/ 	.byte	0x3f
	.zero		1


	//----- nvinfo : EIATTR_NUM_MBARRIERS
	.align		4
.L_35:
        /*0240*/ 	.byte	0x03, 0x38
        /*0242*/ 	.short	0x000a


	//----- nvinfo : EIATTR_EXIT_INSTR_OFFSETS
	.align		4
        /*0244*/ 	.byte	0x04, 0x1c
        /*0246*/ 	.short	(.L_37 - .L_36)


	//   ....[0]....
.L_36:
        /*0248*/ 	.word	0x00000660


	//   ....[1]....
        /*024c*/ 	.word	0x00000f20


	//   ....[2]....
        /*0250*/ 	.word	0x00004a40


	//   ....[3]....
        /*0254*/ 	.word	0x00005070


	//   ....[4]....
        /*0258*/ 	.word	0x00006080


	//----- nvinfo : EIATTR_MAX_THREADS
	.align		4
.L_37:
        /*025c*/ 	.byte	0x04, 0x05
        /*025e*/ 	.short	(.L_39 - .L_38)
.L_38:
        /*0260*/ 	.word	0x00000180
        /*0264*/ 	.word	0x00000001
        /*0268*/ 	.word	0x00000001


	//----- nvinfo : EIATTR_CRS_STACK_SIZE
	.align		4
.L_39:
        /*026c*/ 	.byte	0x04, 0x1e
        /*026e*/ 	.short	(.L_41 - .L_40)
.L_40:
        /*0270*/ 	.word	0x00000000


	//----- nvinfo : EIATTR_CBANK_PARAM_SIZE
	.align		4
.L_41:
        /*0274*/ 	.byte	0x03, 0x19
        /*0276*/ 	.short	0x0470


	//----- nvinfo : EIATTR_PARAM_CBANK
	.align		4
        /*0278*/ 	.byte	0x04, 0x0a
        /*027a*/ 	.short	(.L_43 - .L_42)
	.align		4
.L_42:
        /*027c*/ 	.word	index@(.nv.constant0._ZN7cutlass13device_kernelINS_4gemm6kernel13GemmUniversalIN4cute5tupleIJiiiiEEENS1_10collective13CollectiveMmaINS1_34MainloopSm90TmaGmmaWarpSpecializedILi4ENS5_IJNS4_1CILi1EEESB_SB_EEENS1_35KernelTmaWarpSpecializedCooperativeEEENS5_IJNSA_ILi128EEENSA_ILi64EEESF_EEENS_10bfloat16_tENS5_IJlSB_lEEESI_NS5_IJSB_llEEENS4_8TiledMMAINS4_8MMA_AtomIJNS4_4SM904GMMA27MMA_64x64x16_F32BF16BF16_SSILNSO_5MajorE0ELSQ_1ELNSO_7ScaleInE1ELSR_1EEEEEENS4_6LayoutINS5_IJNSA_ILi2EEESB_SB_EEENS5_IJSB_NSA_ILi0EEESX_EEEEENS5_IJNS4_10UnderscoreES10_S10_EEEEENS4_13SM90_TMA_LOADENS4_14ComposedLayoutINS4_7SwizzleILi3ELi4ELi3EEENS4_18smem_ptr_flag_bitsILi16EEENSU_INS5_IJNSA_ILi8EEESG_EEENS5_IJSG_SB_EEEEEEEvNS4_8identityES13_NS14_IS16_S18_NSU_INS5_IJSG_S19_EEENS5_IJSB_SG_EEEEEEEvS1E_EENS_8epilogue10collective6detail29Sm90TmaWarpSpecializedAdapterINS1L_15DefaultEpilogueISI_SJ_SJ_NS1K_6thread17LinearCombinationISI_Li1EffLNS1P_9ScaleType4KindE0ELNS_15FloatRoundStyleE2ESI_EENS1_15EpilogueDefaultEEEEEvvEEEEvNT_6ParamsE)
        /*0280*/ 	.short	0x0210
        /*0282*/ 	.short	0x0470


	//----- nvinfo : EIATTR_SW_WAR
	.align		4
.L_43:
        /*0284*/ 	.byte	0x04, 0x36
        /*0286*/ 	.short	(.L_45 - .L_44)
.L_44:
        /*0288*/ 	.word	0x00000008
.L_45:


//--------------------- .nv.callgraph             --------------------------
	.section	.nv.callgraph,"",@"SHT_CUDA_CALLGRAPH"
	.align	4
	.sectionentsize	8
	.align		4
        /*0000*/ 	.word	0x00000000
	.align		4
        /*0004*/ 	.word	0xffffffff
	.align		4
        /*0008*/ 	.word	index@(_ZN7cutlass13device_kernelINS_4gemm6kernel13GemmUniversalIN4cute5tupleIJiiiiEEENS1_10collective13CollectiveMmaINS1_34MainloopSm90TmaGmmaWarpSpecializedILi4ENS5_IJNS4_1CILi1EEESB_SB_EEENS1_35KernelTmaWarpSpecializedCooperativeEEENS5_IJNSA_ILi128EEENSA_ILi64EEESF_EEENS_10bfloat16_tENS5_IJlSB_lEEESI_NS5_IJSB_llEEENS4_8TiledMMAINS4_8MMA_AtomIJNS4_4SM904GMMA27MMA_64x64x16_F32BF16BF16_SSILNSO_5MajorE0ELSQ_1ELNSO_7ScaleInE1ELSR_1EEEEEENS4_6LayoutINS5_IJNSA_ILi2EEESB_SB_EEENS5_IJSB_NSA_ILi0EEESX_EEEEENS5_IJNS4_10UnderscoreES10_S10_EEEEENS4_13SM90_TMA_LOADENS4_14ComposedLayoutINS4_7SwizzleILi3ELi4ELi3EEENS4_18smem_ptr_flag_bitsILi16EEENSU_INS5_IJNSA_ILi8EEESG_EEENS5_IJSG_SB_EEEEEEEvNS4_8identityES13_NS14_IS16_S18_NSU_INS5_IJSG_S19_EEENS5_IJSB_SG_EEEEEEEvS1E_EENS_8epilogue10collective6detail29Sm90TmaWarpSpecializedAdapterINS1L_15DefaultEpilogueISI_SJ_SJ_NS1K_6thread17LinearCombinationISI_Li1EffLNS1P_9ScaleType4KindE0ELNS_15FloatRoundStyleE2ESI_EENS1_15EpilogueDefaultEEEEEvvEEEEvNT_6ParamsE)
	.align		4
        /*000c*/ 	.word	index@(__assertfail)
	.align		4
        /*0010*/ 	.word	0x00000000
	.align		4
        /*0014*/ 	.word	0xfffffffe
	.align		4
        /*0018*/ 	.word	0x00000000
	.align		4
        /*001c*/ 	.word	0xfffffffd
	.align		4
        /*0020*/ 	.word	0x00000000
	.align		4
        /*0024*/ 	.word	0xfffffffc


//--------------------- .nv.constant4             --------------------------
	.section	.nv.constant4,"a",@progbits
	.align	8
	.align		8
.nv.constant4:
        /*0000*/ 	.dword	__assertfail
	.align		8
        /*0008*/ 	.dword	__unnamed_1
	.align		8
        /*0010*/ 	.dword	_ZN40_INTERNAL_44dba090_4_k_cu_d8683dc3_224484cuda3std3__45__cpo5beginE
	.align		8
        /*0018*/ 	.dword	_ZN40_INTERNAL_44dba090_4_k_cu_d8683dc3_224484cuda3std3__45__cpo3endE
	.align		8
        /*0020*/ 	.dword	_ZN40_INTERNAL_44dba090_4_k_cu_d8683dc3_224484cuda3std3__45__cpo6cbeginE
	.align		8
        /*0028*/ 	.dword	_ZN40_INTERNAL_44dba090_4_k_cu_d8683dc3_224484cuda3std3__45__cpo4cendE
	.align		8
        /*0030*/ 	.dword	_ZN40_INTERNAL_44dba090_4_k_cu_d8683dc3_224484cuda3std3__442_GLOBAL__N__44dba090_4_k_cu_d8683dc3_224486ignoreE
	.align		8
        /*0038*/ 	.dword	_ZN40_INTERNAL_44dba090_4_k_cu_d8683dc3_224484cuda3std3__419piecewise_constructE
	.align		8
        /*0040*/ 	.dword	_ZN40_INTERNAL_44dba090_4_k_cu_d8683dc3_224484cuda3std3__48in_placeE
	.align		8
        /*0048*/ 	.dword	_ZN40_INTERNAL_44dba090_4_k_cu_d8683dc3_224484cuda3std6ranges3__45__cpo4swapE
	.align		8
        /*0050*/ 	.dword	_ZN40_INTERNAL_44dba090_4_k_cu_d8683dc3_224484cuda3std6ranges3__45__cpo9iter_moveE
	.align		8
        /*0058*/ 	.dword	_ZN40_INTERNAL_44dba090_4_k_cu_d8683dc3_224484cute7productE
	.align		8
        /*0060*/ 	.dword	_ZN40_INTERNAL_44dba090_4_k_cu_d8683dc3_224484cute1_E
	.align		8
        /*0068*/ 	.dword	$str$22
	.align		8
        /*0070*/ 	.dword	$str$23


//--------------------- .text._ZN7cutlass13device_kernelINS_4gemm6kernel13GemmUniversalIN4cute5tupleIJiiiiEEENS1_10collective13CollectiveMmaINS1_34MainloopSm90TmaGmmaWarpSpecializedILi4ENS5_IJNS4_1CILi1EEESB_SB_EEENS1_35KernelTmaWarpSpecializedCooperativeEEENS5_IJNSA_ILi128EEENSA_ILi64EEESF_EEENS_10bfloat16_tENS5_IJlSB_lEEESI_NS5_IJSB_llEEENS4_8TiledMMAINS4_8MMA_AtomIJNS4_4SM904GMMA27MMA_64x64x16_F32BF16BF16_SSILNSO_5MajorE0ELSQ_1ELNSO_7ScaleInE1ELSR_1EEEEEENS4_6LayoutINS5_IJNSA_ILi2EEESB_SB_EEENS5_IJSB_NSA_ILi0EEESX_EEEEENS5_IJNS4_10UnderscoreES10_S10_EEEEENS4_13SM90_TMA_LOADENS4_14ComposedLayoutINS4_7SwizzleILi3ELi4ELi3EEENS4_18smem_ptr_flag_bitsILi16EEENSU_INS5_IJNSA_ILi8EEESG_EEENS5_IJSG_SB_EEEEEEEvNS4_8identityES13_NS14_IS16_S18_NSU_INS5_IJSG_S19_EEENS5_IJSB_SG_EEEEEEEvS1E_EENS_8epilogue10collective6detail29Sm90TmaWarpSpecializedAdapterINS1L_15DefaultEpilogueISI_SJ_SJ_NS1K_6thread17LinearCombinationISI_Li1EffLNS1P_9ScaleType4KindE0ELNS_15FloatRoundStyleE2ESI_EENS1_15EpilogueDefaultEEEEEvvEEEEvNT_6ParamsE --------------------------
	.section	.text._ZN7cutlass13device_kernelINS_4gemm6kernel13GemmUniversalIN4cute5tupleIJiiiiEEENS1_10collective13CollectiveMmaINS1_34MainloopSm90TmaGmmaWarpSpecializedILi4ENS5_IJNS4_1CILi1EEESB_SB_EEENS1_35KernelTmaWarpSpecializedCooperativeEEENS5_IJNSA_ILi128EEENSA_ILi64EEESF_EEENS_10bfloat16_tENS5_IJlSB_lEEESI_NS5_IJSB_llEEENS4_8TiledMMAINS4_8MMA_AtomIJNS4_4SM904GMMA27MMA_64x64x16_F32BF16BF16_SSILNSO_5MajorE0ELSQ_1ELNSO_7ScaleInE1ELSR_1EEEEEENS4_6LayoutINS5_IJNSA_ILi2EEESB_SB_EEENS5_IJSB_NSA_ILi0EEESX_EEEEENS5_IJNS4_10UnderscoreES10_S10_EEEEENS4_13SM90_TMA_LOADENS4_14ComposedLayoutINS4_7SwizzleILi3ELi4ELi3EEENS4_18smem_ptr_flag_bitsILi16EEENSU_INS5_IJNSA_ILi8EEESG_EEENS5_IJSG_SB_EEEEEEEvNS4_8identityES13_NS14_IS16_S18_NSU_INS5_IJSG_S19_EEENS5_IJSB_SG_EEEEEEEvS1E_EENS_8epilogue10collective6detail29Sm90TmaWarpSpecializedAdapterINS1L_15DefaultEpilogueISI_SJ_SJ_NS1K_6thread17LinearCombinationISI_Li1EffLNS1P_9ScaleType4KindE0ELNS_15FloatRoundStyleE2ESI_EENS1_15EpilogueDefaultEEEEEvvEEEEvNT_6ParamsE,"ax",@progbits
	.align	128
.text._ZN7cutlass13device_kernelINS_4gemm6kernel13GemmUniversalIN4cute5tupleIJiiiiEEENS1_10collective13CollectiveMmaINS1_34MainloopSm90TmaGmmaWarpSpecializedILi4ENS5_IJNS4_1CILi1EEESB_SB_EEENS1_35KernelTmaWarpSpecializedCooperativeEEENS5_IJNSA_ILi128EEENSA_ILi64EEESF_EEENS_10bfloat16_tENS5_IJlSB_lEEESI_NS5_IJSB_llEEENS4_8TiledMMAINS4_8MMA_AtomIJNS4_4SM904GMMA27MMA_64x64x16_F32BF16BF16_SSILNSO_5MajorE0ELSQ_1ELNSO_7ScaleInE1ELSR_1EEEEEENS4_6LayoutINS5_IJNSA_ILi2EEESB_SB_EEENS5_IJSB_NSA_ILi0EEESX_EEEEENS5_IJNS4_10UnderscoreES10_S10_EEEEENS4_13SM90_TMA_LOADENS4_14ComposedLayoutINS4_7SwizzleILi3ELi4ELi3EEENS4_18smem_ptr_flag_bitsILi16EEENSU_INS5_IJNSA_ILi8EEESG_EEENS5_IJSG_SB_EEEEEEEvNS4_8identityES13_NS14_IS16_S18_NSU_INS5_IJSG_S19_EEENS5_IJSB_SG_EEEEEEEvS1E_EENS_8epilogue10collective6detail29Sm90TmaWarpSpecializedAdapterINS1L_15DefaultEpilogueISI_SJ_SJ_NS1K_6thread17LinearCombinationISI_Li1EffLNS1P_9ScaleType4KindE0ELNS_15FloatRoundStyleE2ESI_EENS1_15EpilogueDefaultEEEEEvvEEEEvNT_6ParamsE:
        .type           _ZN7cutlass13device_kernelINS_4gemm6kernel13GemmUniversalIN4cute5tupleIJiiiiEEENS1_10collective13CollectiveMmaINS1_34MainloopSm90TmaGmmaWarpSpecializedILi4ENS5_IJNS4_1CILi1EEESB_SB_EEENS1_35KernelTmaWarpSpecializedCooperativeEEENS5_IJNSA_ILi128EEENSA_ILi64EEESF_EEENS_10bfloat16_tENS5_IJlSB_lEEESI_NS5_IJSB_llEEENS4_8TiledMMAINS4_8MMA_AtomIJNS4_4SM904GMMA27MMA_64x64x16_F32BF16BF16_SSILNSO_5MajorE0ELSQ_1ELNSO_7ScaleInE1ELSR_1EEEEEENS4_6LayoutINS5_IJNSA_ILi2EEESB_SB_EEENS5_IJSB_NSA_ILi0EEESX_EEEEENS5_IJNS4_10UnderscoreES10_S10_EEEEENS4_13SM90_TMA_LOADENS4_14ComposedLayoutINS4_7SwizzleILi3ELi4ELi3EEENS4_18smem_ptr_flag_bitsILi16EEENSU_INS5_IJNSA_ILi8EEESG_EEENS5_IJSG_SB_EEEEEEEvNS4_8identityES13_NS14_IS16_S18_NSU_INS5_IJSG_S19_EEENS5_IJSB_SG_EEEEEEEvS1E_EENS_8epilogue10collective6detail29Sm90TmaWarpSpecializedAdapterINS1L_15DefaultEpilogueISI_SJ_SJ_NS1K_6thread17LinearCombinationISI_Li1EffLNS1P_9ScaleType4KindE0ELNS_15FloatRoundStyleE2ESI_EENS1_15EpilogueDefaultEEEEEvvEEEEvNT_6ParamsE,@function
        .size           _ZN7cutlass13device_kernelINS_4gemm6kernel13GemmUniversalIN4cute5tupleIJiiiiEEENS1_10collective13CollectiveMmaINS1_34MainloopSm90TmaGmmaWarpSpecializedILi4ENS5_IJNS4_1CILi1EEESB_SB_EEENS1_35KernelTmaWarpSpecializedCooperativeEEENS5_IJNSA_ILi128EEENSA_ILi64EEESF_EEENS_10bfloat16_tENS5_IJlSB_lEEESI_NS5_IJSB_llEEENS4_8TiledMMAINS4_8MMA_AtomIJNS4_4SM904GMMA27MMA_64x64x16_F32BF16BF16_SSILNSO_5MajorE0ELSQ_1ELNSO_7ScaleInE1ELSR_1EEEEEENS4_6LayoutINS5_IJNSA_ILi2EEESB_SB_EEENS5_IJSB_NSA_ILi0EEESX_EEEEENS5_IJNS4_10UnderscoreES10_S10_EEEEENS4_13SM90_TMA_LOADENS4_14ComposedLayoutINS4_7SwizzleILi3ELi4ELi3EEENS4_18smem_ptr_flag_bitsILi16EEENSU_INS5_IJNSA_ILi8EEESG_EEENS5_IJSG_SB_EEEEEEEvNS4_8identityES13_NS14_IS16_S18_NSU_INS5_IJSG_S19_EEENS5_IJSB_SG_EEEEEEEvS1E_EENS_8epilogue10collective6detail29Sm90TmaWarpSpecializedAdapterINS1L_15DefaultEpilogueISI_SJ_SJ_NS1K_6thread17LinearCombinationISI_Li1EffLNS1P_9ScaleType4KindE0ELNS_15FloatRoundStyleE2ESI_EENS1_15EpilogueDefaultEEEEEvvEEEEvNT_6ParamsE,(.L_x_130 - _ZN7cutlass13device_kernelINS_4gemm6kernel13GemmUniversalIN4cute5tupleIJiiiiEEENS1_10collective13CollectiveMmaINS1_34MainloopSm90TmaGmmaWarpSpecializedILi4ENS5_IJNS4_1CILi1EEESB_SB_EEENS1_35KernelTmaWarpSpecializedCooperativeEEENS5_IJNSA_ILi128EEENSA_ILi64EEESF_EEENS_10bfloat16_tENS5_IJlSB_lEEESI_NS5_IJSB_llEEENS4_8TiledMMAINS4_8MMA_AtomIJNS4_4SM904GMMA27MMA_64x64x16_F32BF16BF16_SSILNSO_5MajorE0ELSQ_1ELNSO_7ScaleInE1ELSR_1EEEEEENS4_6LayoutINS5_IJNSA_ILi2EEESB_SB_EEENS5_IJSB_NSA_ILi0EEESX_EEEEENS5_IJNS4_10UnderscoreES10_S10_EEEEENS4_13SM90_TMA_LOADENS4_14ComposedLayoutINS4_7SwizzleILi3ELi4ELi3EEENS4_18smem_ptr_flag_bitsILi16EEENSU_INS5_IJNSA_ILi8EEESG_EEENS5_IJSG_SB_EEEEEEEvNS4_8identityES13_NS14_IS16_S18_NSU_INS5_IJSG_S19_EEENS5_IJSB_SG_EEEEEEEvS1E_EENS_8epilogue10collective6detail29Sm90TmaWarpSpecializedAdapterINS1L_15DefaultEpilogueISI_SJ_SJ_NS1K_6thread17LinearCombinationISI_Li1EffLNS1P_9ScaleType4KindE0ELNS_15FloatRoundStyleE2ESI_EENS1_15EpilogueDefaultEEEEEvvEEEEvNT_6ParamsE)
        .other          _ZN7cutlass13device_kernelINS_4gemm6kernel13GemmUniversalIN4cute5tupleIJiiiiEEENS1_10collective13CollectiveMmaINS1_34MainloopSm90TmaGmmaWarpSpecializedILi4ENS5_IJNS4_1CILi1EEESB_SB_EEENS1_35KernelTmaWarpSpecializedCooperativeEEENS5_IJNSA_ILi128EEENSA_ILi64EEESF_EEENS_10bfloat16_tENS5_IJlSB_lEEESI_NS5_IJSB_llEEENS4_8TiledMMAINS4_8MMA_AtomIJNS4_4SM904GMMA27MMA_64x64x16_F32BF16BF16_SSILNSO_5MajorE0ELSQ_1ELNSO_7ScaleInE1ELSR_1EEEEEENS4_6LayoutINS5_IJNSA_ILi2EEESB_SB_EEENS5_IJSB_NSA_ILi0EEESX_EEEEENS5_IJNS4_10UnderscoreES10_S10_EEEEENS4_13SM90_TMA_LOADENS4_14ComposedLayoutINS4_7SwizzleILi3ELi4ELi3EEENS4_18smem_ptr_flag_bitsILi16EEENSU_INS5_IJNSA_ILi8EEESG_EEENS5_IJSG_SB_EEEEEEEvNS4_8identityES13_NS14_IS16_S18_NSU_INS5_IJSG_S19_EEENS5_IJSB_SG_EEEEEEEvS1E_EENS_8epilogue10collective6detail29Sm90TmaWarpSpecializedAdapterINS1L_15DefaultEpilogueISI_SJ_SJ_NS1K_6thread17LinearCombinationISI_Li1EffLNS1P_9ScaleType4KindE0ELNS_15FloatRoundStyleE2ESI_EENS1_15EpilogueDefaultEEEEEvvEEEEvNT_6ParamsE,@"STO_CUDA_ENTRY STV_DEFAULT"
_ZN7cutlass13device_kernelINS_4gemm6kernel13GemmUniversalIN4cute5tupleIJiiiiEEENS1_10collective13CollectiveMmaINS1_34MainloopSm90TmaGmmaWarpSpecializedILi4ENS5_IJNS4_1CILi1EEESB_SB_EEENS1_35KernelTmaWarpSpecializedCooperativeEEENS5_IJNSA_ILi128EEENSA_ILi64EEESF_EEENS_10bfloat16_tENS5_IJlSB_lEEESI_NS5_IJSB_llEEENS4_8TiledMMAINS4_8MMA_AtomIJNS4_4SM904GMMA27MMA_64x64x16_F32BF16BF16_SSILNSO_5MajorE0ELSQ_1ELNSO_7ScaleInE1ELSR_1EEEEEENS4_6LayoutINS5_IJNSA_ILi2EEESB_SB_EEENS5_IJSB_NSA_ILi0EEESX_EEEEENS5_IJNS4_10UnderscoreES10_S10_EEEEENS4_13SM90_TMA_LOADENS4_14ComposedLayoutINS4_7SwizzleILi3ELi4ELi3EEENS4_18smem_ptr_flag_bitsILi16EEENSU_INS5_IJNSA_ILi8EEESG_EEENS5_IJSG_SB_EEEEEEEvNS4_8identityES13_NS14_IS16_S18_NSU_INS5_IJSG_S19_EEENS5_IJSB_SG_EEEEEEEvS1E_EENS_8epilogue10collective6detail29Sm90TmaWarpSpecializedAdapterINS1L_15DefaultEpilogueISI_SJ_SJ_NS1K_6thread17LinearCombinationISI_Li1EffLNS1P_9ScaleType4KindE0ELNS_15FloatRoundStyleE2ESI_EENS1_15EpilogueDefaultEEEEEvvEEEEvNT_6ParamsE:
[----:B------:R-:W0:Y:S01]  /*0000*/  LDC R1, c[0x0][0x28] ;  /* 0x00000a00ff017b82 */ /* 0x000e220000000800 */
[----:B------:R-:W1:Y:S01]  /*0010*/  S2R R4, SR_TID.X ;  /* 0x0000000000047919 */ /* 0x000e620000002100 */
[----:B------:R-:W-:Y:S01]  /*0020*/  ELECT P0, URZ, PT ;  /* 0x00000000003f782f */ /* 0x000fe20003800000 */
[----:B------:R-:W-:Y:S01]  /*0030*/  BSSY B0, `(.L_x_0) ;  /* 0x000000f000007945 */ /* 0x000fe20003800000 */
[--C-:B-1----:R-:W-:Y:S02]  /*0040*/  SHF.R.U32.HI R0, RZ, 0x5, R4.reuse ;  /* 0x00000005ff007819 */ /* 0x102fe40000011604 */
[----:B------:R-:W-:-:S03]  /*0050*/  SHF.R.U32.HI R14, RZ, 0x7, R4 ;  /* 0x00000007ff0e7819 */ /* 0x000fc60000011604 */
[----:B------:R-:W1:Y:S04]  /*0060*/  SHFL.IDX PT, R5, R0, RZ, 0x1f ;  /* 0x00001fff00057589 */ /* 0x000e6800000e0000 */
[----:B------:R2:W3:Y:S01]  /*0070*/  SHFL.IDX PT, R10, R14, RZ, 0x1f ;  /* 0x00001fff0e0a7589 */ /* 0x0004e200000e0000 */
[----:B-1----:R-:W-:-:S13]  /*0080*/  ISETP.NE.OR P0, PT, R5, RZ, !P0 ;  /* 0x000000ff0500720c */ /* 0x002fda0004705670 */
[----:B0-23--:R-:W-:Y:S05]  /*0090*/  @P0 BRA `(.L_x_1) ;  /* 0x0000000000200947 */ /* 0x00dfea0003800000 */
[----:B------:R-:W-:Y:S02]  /*00a0*/  ULDC.64 UR4, c[0x0][0x198] ;  /* 0x0000660000047ab9 */ /* 0x000fe40000000a00 */
[----:B------:R-:W-:Y:S02]  /*00b0*/  UIADD3 UR6, UP0, UR4, 0xf0, URZ ;  /* 0x000000f004067890 */ /* 0x000fe4000ff1e03f */
[----:B------:R-:W-:Y:S02]  /*00c0*/  UIADD3 UR4, UP1, UR4, 0x1f0, URZ ;  /* 0x000001f004047890 */ /* 0x000fe4000ff3e03f */
[----:B------:R-:W-:Y:S02]  /*00d0*/  UIADD3.X UR7, URZ, UR5, URZ, UP0, !UPT ;  /* 0x000000053f077290 */ /* 0x000fe400087fe43f */
[----:B------:R-:W-:-:S07]  /*00e0*/  UIADD3.X UR5, URZ, UR5, URZ, UP1, !UPT ;  /* 0x000000053f057290 */ /* 0x000fce0008ffe43f */
[----:B------:R0:W-:Y:S02]  /*00f0*/  UTMACCTL.PF [UR6] ;  /* 0x00000000060079b9 */ /* 0x0001e40008040000 */
[----:B------:R0:W-:Y:S02]  /*0100*/  UTMACCTL.PF [UR4] ;  /* 0x00000000040079b9 */ /* 0x0001e40008040000 */
[----:B0-----:R-:W-:Y:S01]  /*0110*/  NOP ;  /* 0x0000000000007918 */ /* 0x001fe20000000000 */
.L_x_1:
[----:B------:R-:W-:Y:S05]  /*0120*/  BSYNC B0 ;  /* 0x0000000000007941 */ /* 0x000fea0003800000 */
.L_x_0:
[----:B------:R-:W0:Y:S02]  /*0130*/  SHFL.IDX PT, R2, R0, RZ, 0x1f ;  /* 0x00001fff00027589 */ /* 0x000e2400000e0000 */
[----:B0-----:R-:W-:-:S13]  /*0140*/  ISETP.NE.AND P0, PT, R2, RZ, PT ;  /* 0x000000ff0200720c */ /* 0x001fda0003f05270 */
[----:B------:R-:W-:Y:S05]  /*0150*/  @P0 BRA `(.L_x_2) ;  /* 0x0000000000580947 */ /* 0x000fea0003800000 */
[----:B------:R-:W0:Y:S01]  /*0160*/  S2UR UR8, SR_CgaCtaId ;  /* 0x00000000000879c3 */ /* 0x000e220000008800 */
[----:B------:R-:W-:Y:S01]  /*0170*/  UMOV UR4, 0x400 ;  /* 0x0000040000047882 */ /* 0x000fe20000000000 */
[----:B------:R-:W-:Y:S01]  /*0180*/  UMOV UR5, 0x1 ;  /* 0x0000000100057882 */ /* 0x000fe20000000000 */
[----:B------:R-:W-:Y:S01]  /*0190*/  UMOV UR6, 0x100 ;  /* 0x0000010000067882 */ /* 0x000fe20000000000 */
[----:B------:R-:W-:Y:S01]  /*01a0*/  ELECT P0, URZ, PT ;  /* 0x00000000003f782f */ /* 0x000fe20003800000 */
[----:B------:R-:W-:-:S04]  /*01b0*/  UIADD3 UR6, -UR6, 0x100000, URZ ;  /* 0x0010000006067890 */ /* 0x000fc8000fffe13f */
[----:B------:R-:W-:Y:S02]  /*01c0*/  USHF.L.U32 UR7, UR6, 0xb, URZ ;  /* 0x0000000b06077899 */ /* 0x000fe4000800063f */
[----:B------:R-:W-:Y:S02]  /*01d0*/  USHF.L.U32 UR6, UR6, 0x1, URZ ;  /* 0x0000000106067899 */ /* 0x000fe4000800063f */
[----:B0-----:R-:W-:Y:S02]  /*01e0*/  ULEA UR8, UR8, UR4, 0x18 ;  /* 0x0000000408087291 */ /* 0x001fe4000f8ec03f */
[----:B------:R-:W-:-:S04]  /*01f0*/  UIADD3 UR4, -UR5, 0x100000, URZ ;  /* 0x0010000005047890 */ /* 0x000fc8000fffe13f */
[----:B------:R-:W-:Y:S02]  /*0200*/  USHF.L.U32 UR5, UR4, 0xb, URZ ;  /* 0x0000000b04057899 */ /* 0x000fe4000800063f */
[----:B------:R-:W-:Y:S01]  /*0210*/  USHF.L.U32 UR4, UR4, 0x1, URZ ;  /* 0x0000000104047899 */ /* 0x000fe2000800063f */
[----:B------:R-:W0:Y:S11]  /*0220*/  FENCE.VIEW.ASYNC.S ;  /* 0x00000000000073c6 */ /* 0x000e360000000000 */
[----:B0-----:R0:W1:Y:S01]  /*0230*/  SYNCS.EXCH.64 URZ, [UR8], UR4 ;  /* 0x00000004083f75b2 */ /* 0x0010620008000100 */
[----:B------:R0:W2:Y:S01]  /*0240*/  SYNCS.EXCH.64 URZ, [UR8+0x20], UR6 ;  /* 0x00002006083f75b2 */ /* 0x0000a20008000100 */
[----:B------:R0:W3:Y:S01]  /*0250*/  SYNCS.EXCH.64 URZ, [UR8+0x8], UR4 ;  /* 0x00000804083f75b2 */ /* 0x0000e20008000100 */
[----:B------:R0:W4:Y:S01]  /*0260*/  SYNCS.EXCH.64 URZ, [UR8+0x28], UR6 ;  /* 0x00002806083f75b2 */ /* 0x0001220008000100 */
[----:B------:R0:W0:Y:S01]  /*0270*/  SYNCS.EXCH.64 URZ, [UR8+0x10], UR4 ;  /* 0x00001004083f75b2 */ /* 0x0000220008000100 */
[----:B------:R0:W0:Y:S01]  /*0280*/  SYNCS.EXCH.64 URZ, [UR8+0x30], UR6 ;  /* 0x00003006083f75b2 */ /* 0x0000220008000100 */
[----:B------:R0:W0:Y:S01]  /*0290*/  SYNCS.EXCH.64 URZ, [UR8+0x18], UR4 ;  /* 0x00001804083f75b2 */ /* 0x0000220008000100 */
[----:B------:R0:W0:Y:S01]  /*02a0*/  SYNCS.EXCH.64 URZ, [UR8+0x38], UR6 ;  /* 0x00003806083f75b2 */ /* 0x0000220008000100 */
[----:B------:R-:W-:Y:S01]  /*02b0*/  NOP ;  /* 0x0000000000007918 */ /* 0x000fe20000000000 */
.L_x_2:
[----:B------:R-:W5:Y:S01]  /*02c0*/  SHFL.IDX PT, R0, R0, RZ, 0x1f ;  /* 0x00001fff00007589 */ /* 0x000f6200000e0000 */
[----:B------:R-:W-:Y:S01]  /*02d0*/  ELECT P0, URZ, PT ;  /* 0x00000000003f782f */ /* 0x000fe20003800000 */
[----:B------:R-:W1:Y:S01]  /*02e0*/  LDC R2, c[0x0][0x65c] ;  /* 0x00019700ff027b82 */ /* 0x000e620000000800 */
[----:B0-----:R-:W-:Y:S01]  /*02f0*/  UMOV UR4, 0x20 ;  /* 0x0000002000047882 */ /* 0x001fe20000000000 */
[----:B------:R-:W0:Y:S01]  /*0300*/  S2R R3, SR_CTAID.Y ;  /* 0x0000000000037919 */ /* 0x000e220000002600 */
[----:B------:R-:W-:Y:S01]  /*0310*/  NOP ;  /* 0x0000000000007918 */ /* 0x000fe20000000000 */
[----:B------:R-:W-:Y:S01]  /*0320*/  ISETP.NE.AND P2, PT, R10, RZ, PT ;  /* 0x000000ff0a00720c */ /* 0x000fe20003f45270 */
[----:B------:R-:W-:Y:S01]  /*0330*/  NOP ;  /* 0x0000000000007918 */ /* 0x000fe20000000000 */
[----:B------:R-:W2:Y:S01]  /*0340*/  S2R R6, SR_CTAID.X ;  /* 0x0000000000067919 */ /* 0x000ea20000002500 */
[----:B------:R-:W-:Y:S01]  /*0350*/  IMAD.MOV.U32 R7, RZ, RZ, RZ ;  /* 0x000000ffff077224 */ /* 0x000fe200078e00ff */
[----:B-----5:R-:W-:-:S02]  /*0360*/  ISETP.NE.OR P0, PT, R0, RZ, !P0 ;  /* 0x000000ff0000720c */ /* 0x020fc40004705670 */
[----:B-1----:R-:W-:-:S04]  /*0370*/  ISETP.NE.AND P3, PT, R2, 0x1, PT ;  /* 0x000000010200780c */ /* 0x002fc80003f65270 */
[----:B------:R-:W-:Y:S02]  /*0380*/  P2R R0, PR, RZ, 0x8 ;  /* 0x00000008ff007803 */ /* 0x000fe40000000000 */
[----:B------:R-:W-:-:S04]  /*0390*/  SHF.R.S32.HI R0, RZ, 0x1f, R5 ;  /* 0x0000001fff007819 */ /* 0x000fc80000011405 */
[----:B------:R-:W-:Y:S01]  /*03a0*/  LEA.HI R0, R0, R5, RZ, 0x2 ;  /* 0x0000000500007211 */ /* 0x000fe200078f10ff */
[----:B------:R-:W-:Y:S01]  /*03b0*/  VOTEU.ALL UP0, P0 ;  /* 0x00000000003f7886 */ /* 0x000fe20000000000 */
[----:B------:R-:W-:Y:S01]  /*03c0*/  VOTEU.ALL UP1, P0 ;  /* 0x00000000003f7886 */ /* 0x000fe20000020000 */
[----:B------:R-:W2:Y:S01]  /*03d0*/  @P3 LDC R17, c[0x0][0x10] ;  /* 0x00000400ff113b82 */ /* 0x000ea20000000800 */
[----:B------:R-:W-:Y:S01]  /*03e0*/  LOP3.LUT R0, R0, 0xfffffffc, RZ, 0xc0, !PT ;  /* 0xfffffffc00007812 */ /* 0x000fe200078ec0ff */
[----:B0-----:R-:W-:Y:S01]  /*03f0*/  @P3 IMAD.MOV.U32 R8, RZ, RZ, R3 ;  /* 0x000000ffff083224 */ /* 0x001fe200078e0003 */
[----:B------:R-:W-:Y:S01]  /*0400*/  @!UP0 UMOV UR6, 0x400 ;  /* 0x0000040000068882 */ /* 0x000fe20000000000 */
[----:B------:R-:W-:-:S04]  /*0410*/  @!UP0 UIADD3 UR4, -UR4, 0x100000, URZ ;  /* 0x0010000004048890 */ /* 0x000fc8000fffe13f */
[----:B------:R-:W-:Y:S02]  /*0420*/  @!UP0 USHF.L.U32 UR5, UR4, 0xb, URZ ;  /* 0x0000000b04058899 */ /* 0x000fe4000800063f */
[----:B------:R-:W-:Y:S01]  /*0430*/  @!UP0 USHF.L.U32 UR4, UR4, 0x1, URZ ;  /* 0x0000000104048899 */ /* 0x000fe2000800063f */
[----:B------:R-:W-:Y:S02]  /*0440*/  @P3 IMAD.MOV.U32 R9, RZ, RZ, RZ ;  /* 0x000000ffff093224 */ /* 0x000fe400078e00ff */
[----:B------:R-:W-:Y:S01]  /*0450*/  IMAD.IADD R0, R5, 0x1, -R0 ;  /* 0x0000000105007824 */ /* 0x000fe200078e0a00 */
[----:B------:R-:W0:Y:S01]  /*0460*/  @!UP0 S2UR UR7, SR_CgaCtaId ;  /* 0x00000000000789c3 */ /* 0x000e220000008800 */
[----:B------:R-:W-:-:S03]  /*0470*/  @P3 IMAD.MOV.U32 R5, RZ, RZ, RZ ;  /* 0x000000ffff053224 */ /* 0x000fc600078e00ff */
[----:B------:R-:W-:-:S04]  /*0480*/  ISETP.NE.AND P1, PT, R0, 0x3, PT ;  /* 0x000000030000780c */ /* 0x000fc80003f25270 */
[----:B------:R-:W1:Y:S01]  /*0490*/  @!P3 LDC R11, c[0x0][0xc] ;  /* 0x00000300ff0bbb82 */ /* 0x000e620000000800 */
[----:B--2---:R-:W-:-:S04]  /*04a0*/  @P3 IMAD.WIDE.U32 R16, R6, R17, R8 ;  /* 0x0000001106103225 */ /* 0x004fc800078e0008 */
[----:B------:R-:W-:Y:S01]  /*04b0*/  @P3 IMAD.IADD R17, R17, 0x1, R5 ;  /* 0x0000000111113824 */ /* 0x000fe200078e0205 */
[----:B------:R-:W-:Y:S01]  /*04c0*/  LOP3.LUT R5, R4, 0x7f, RZ, 0xc0, !PT ;  /* 0x0000007f04057812 */ /* 0x000fe200078ec0ff */
[----:B0-----:R-:W-:Y:S01]  /*04d0*/  @!UP0 ULEA UR8, UR7, UR6, 0x18 ;  /* 0x0000000607088291 */ /* 0x001fe2000f8ec03f */
[----:B------:R-:W-:Y:S02]  /*04e0*/  VOTEU.ALL UP0, P0 ;  /* 0x00000000003f7886 */ /* 0x000fe40000000000 */
[----:B------:R-:W-:Y:S01]  /*04f0*/  ULDC UR6, c[0x0][0xc] ;  /* 0x0000030000067ab9 */ /* 0x000fe20000000800 */
[----:B------:R-:W-:Y:S01]  /*0500*/  ISETP.EQ.OR P0, PT, R0, RZ, !P1 ;  /* 0x000000ff0000720c */ /* 0x000fe20004f02670 */
[----:B------:R-:W-:-:S03]  /*0510*/  ULDC UR7, c[0x0][0x10] ;  /* 0x0000040000077ab9 */ /* 0x000fc60000000800 */
[C---:B------:R-:W-:Y:S01]  /*0520*/  ISETP.EQ.AND P0, PT, R10.reuse, RZ, P0 ;  /* 0x000000ff0a00720c */ /* 0x040fe20000702270 */
[----:B------:R-:W-:Y:S02]  /*0530*/  VIADD R10, R10, 0xffffffff ;  /* 0xffffffff0a0a7836 */ /* 0x000fe40000000000 */
[----:B-1----:R-:W-:Y:S01]  /*0540*/  @!P3 IMAD.WIDE.U32 R8, R11, R3, R6 ;  /* 0x000000030b08b225 */ /* 0x002fe200078e0006 */
[----:B------:R-:W0:Y:S02]  /*0550*/  FENCE.VIEW.ASYNC.S ;  /* 0x00000000000073c6 */ /* 0x000e240000000000 */
[----:B0-----:R-:W3:Y:S01]  /*0560*/  @!UP0 SYNCS.EXCH.64 URZ, [UR8+0x50], UR4 ;  /* 0x00005004083f85b2 */ /* 0x001ee20008000100 */
[----:B------:R-:W-:Y:S02]  /*0570*/  SEL R18, RZ, 0x1, !P0 ;  /* 0x00000001ff127807 */ /* 0x000fe40004000000 */
[----:B------:R-:W-:Y:S01]  /*0580*/  ISETP.GE.U32.AND P1, PT, R10, 0x2, PT ;  /* 0x000000020a00780c */ /* 0x000fe20003f26070 */
[----:B------:R-:W-:-:S02]  /*0590*/  @!P3 IMAD.MOV.U32 R16, RZ, RZ, R8 ;  /* 0x000000ffff10b224 */ /* 0x000fc400078e0008 */
[----:B------:R-:W-:Y:S01]  /*05a0*/  @!P3 IMAD.MOV.U32 R17, RZ, RZ, R9 ;  /* 0x000000ffff11b224 */ /* 0x000fe200078e0009 */
[----:B------:R-:W-:Y:S01]  /*05b0*/  SEL R18, R18, 0x2, P1 ;  /* 0x0000000212127807 */ /* 0x000fe20000800000 */
[----:B------:R0:W3:Y:S01]  /*05c0*/  @!UP1 SYNCS.EXCH.64 URZ, [UR8+0x58], UR4 ;  /* 0x00005804083f95b2 */ /* 0x0000e20008000100 */
[----:B------:R-:W-:Y:S01]  /*05d0*/  NOP ;  /* 0x0000000000007918 */ /* 0x000fe20000000000 */
[----:B0-----:R-:W-:-:S03]  /*05e0*/  UIMAD.WIDE.U32 UR4, UR6, UR7, URZ ;  /* 0x00000007060472a5 */ /* 0x001fc6000f8e003f */
[----:B------:R-:W-:Y:S02]  /*05f0*/  ULDC UR6, c[0x0][0x14] ;  /* 0x0000050000067ab9 */ /* 0x000fe40000000800 */
[----:B------:R-:W-:Y:S02]  /*0600*/  UIMAD.WIDE.U32 UR36, UR4, UR6, URZ ;  /* 0x00000006042472a5 */ /* 0x000fe4000f8e003f */
[----:B------:R-:W-:-:S04]  /*0610*/  UIMAD UR42, UR5, UR6, URZ ;  /* 0x00000006052a72a4 */ /* 0x000fc8000f8e023f */
[----:B------:R-:W-:Y:S01]  /*0620*/  UIADD3 UR42, UR37, UR42, URZ ;  /* 0x0000002a252a7290 */ /* 0x000fe2000fffe03f */
[----:B---34-:R-:W-:Y:S06]  /*0630*/  BAR.SYNC.DEFER_BLOCKING 0x0 ;  /* 0x0000000000007b1d */ /* 0x018fec0000010000 */
[----:B------:R-:W-:Y:S05]  /*0640*/  @!P2 BRA `(.L_x_3) ;  /* 0x000000440000a947 */ /* 0x000fea0003800000 */
[----:B------:R-:W-:-:S13]  /*0650*/  ISETP.GT.U32.AND P0, PT, R10, 0x1, PT ;  /* 0x000000010a00780c */ /* 0x000fda0003f04070 */
[----:B------:R-:W-:Y:S05]  /*0660*/  @P0 EXIT ;  /* 0x000000000000094d */ /* 0x000fea0003800000 */
[----:B------:R-:W-:Y:S01]  /*0670*/  ULDC.64 UR4, c[0x0][0x650] ;  /* 0x0001940000047ab9 */ /* 0x000fe20000000a00 */
[----:B------:R-:W-:Y:S01]  /*0680*/  PRMT R0, RZ, 0x7610, R0 ;  /* 0x00007610ff007816 */ /* 0x000fe20000000000 */
[----:B------:R-:W-:Y:S01]  /*0690*/  IMAD.MOV.U32 R69, RZ, RZ, -0x1 ;  /* 0xffffffffff457424 */ /* 0x000fe200078e00ff */
[----:B------:R-:W-:Y:S01]  /*06a0*/  ISETP.GE.U32.AND P0, PT, R16, UR4, PT ;  /* 0x0000000410007c0c */ /* 0x000fe2000bf06070 */
[----:B------:R-:W-:Y:S02]  /*06b0*/  IMAD.MOV.U32 R68, RZ, RZ, -0x1 ;  /* 0xffffffffff447424 */ /* 0x000fe400078e00ff */
[----:B------:R-:W-:Y:S01]  /*06c0*/  IMAD.MOV.U32 R67, RZ, RZ, -0x1 ;  /* 0xffffffffff437424 */ /* 0x000fe200078e00ff */
[----:B------:R-:W-:-:S13]  /*06d0*/  ISETP.GE.U32.AND.EX P0, PT, R17, UR5, PT, P0 ;  /* 0x0000000511007c0c */ /* 0x000fda000bf06100 */
[----:B------:R-:W-:Y:S05]  /*06e0*/  @P0 BRA `(.L_x_4) ;  /* 0x0000000400540947 */ /* 0x000fea0003800000 */
[----:B------:R-:W0:Y:S01]  /*06f0*/  LDC.64 R20, c[0x0][0x628] ;  /* 0x00018a00ff147b82 */ /* 0x000e220000000a00 */
[----:B------:R-:W-:Y:S02]  /*0700*/  IMAD.MOV.U32 R8, RZ, RZ, R16 ;  /* 0x000000ffff087224 */ /* 0x000fe400078e0010 */
[----:B------:R-:W-:-:S05]  /*0710*/  IMAD.MOV.U32 R9, RZ, RZ, R17 ;  /* 0x000000ffff097224 */ /* 0x000fca00078e0011 */
[----:B------:R-:W1:Y:S08]  /*0720*/  LDC R0, c[0x0][0x630] ;  /* 0x00018c00ff007b82 */ /* 0x000e700000000800 */
[----:B------:R-:W2:Y:S01]  /*0730*/  LDC.64 R22, c[0x0][0x620] ;  /* 0x00018800ff167b82 */ /* 0x000ea20000000a00 */
[----:B0-----:R-:W-:-:S04]  /*0740*/  ISETP.NE.U32.AND P0, PT, R20, RZ, PT ;  /* 0x000000ff1400720c */ /* 0x001fc80003f05070 */
[----:B------:R-:W-:-:S13]  /*0750*/  ISETP.NE.AND.EX P0, PT, R21, RZ, PT, P0 ;  /* 0x000000ff1500720c */ /* 0x000fda0003f05300 */
[----:B-12---:R-:W-:Y:S05]  /*0760*/  @!P0 BRA `(.L_x_5) ;  /* 0x0000000000288947 */ /* 0x006fea0003800000 */
[----:B------:R-:W0:Y:S02]  /*0770*/  LDC R13, c[0x0][0x634] ;  /* 0x00018d00ff0d7b82 */ /* 0x000e240000000800 */
[----:B0-----:R-:W-:-:S05]  /*0780*/  IADD3 R13, P0, R16, R13, RZ ;  /* 0x0000000d100d7210 */ /* 0x001fca0007f1e0ff */
[----:B------:R-:W-:-:S04]  /*0790*/  IMAD.X R15, RZ, RZ, R17, P0 ;  /* 0x000000ffff0f7224 */ /* 0x000fc800000e0611 */
[----:B------:R-:W-:-:S04]  /*07a0*/  IMAD.WIDE.U32 R8, R15, R20, RZ ;  /* 0x000000140f087225 */ /* 0x000fc800078e00ff */
[----:B------:R-:W-:-:S04]  /*07b0*/  IMAD.WIDE.U32 R10, P0, R13, R21, R8 ;  /* 0x000000150d0a7225 */ /* 0x000fc80007800008 */
[----:B------:R-:W-:-:S04]  /*07c0*/  IMAD.WIDE.U32 R8, R13, R20, RZ ;  /* 0x000000140d087225 */ /* 0x000fc800078e00ff */
[----:B------:R-:W-:Y:S01]  /*07d0*/  IMAD.X R13, RZ, RZ, RZ, P0 ;  /* 0x000000ffff0d7224 */ /* 0x000fe200000e06ff */
[----:B------:R-:W-:Y:S01]  /*07e0*/  IADD3 RZ, P0, R9, R10, RZ ;  /* 0x0000000a09ff7210 */ /* 0x000fe20007f1e0ff */
[----:B------:R-:W-:-:S04]  /*07f0*/  IMAD.MOV.U32 R12, RZ, RZ, R11 ;  /* 0x000000ffff0c7224 */ /* 0x000fc800078e000b */
[----:B------:R-:W-:-:S08]  /*0800*/  IMAD.WIDE.U32.X R8, R15, R21, R12, P0 ;  /* 0x000000150f087225 */ /* 0x000fd000000e040c */
.L_x_5:
[-CC-:B------:R-:W-:Y:S01]  /*0810*/  SHF.R.U64 R67, R8, R0.reuse, R9.reuse ;  /* 0x0000000008437219 */ /* 0x180fe20000001209 */
[----:B------:R-:W0:Y:S01]  /*0820*/  LDC R12, c[0x0][0x618] ;  /* 0x00018600ff0c7b82 */ /* 0x000e220000000800 */
[----:B------:R-:W-:Y:S01]  /*0830*/  SHF.R.U32.HI R7, RZ, R0, R9 ;  /* 0x00000000ff077219 */ /* 0x000fe20000011609 */
[----:B------:R-:W-:Y:S01]  /*0840*/  ULDC UR4, c[0x0][0x150] ;  /* 0x0000540000047ab9 */ /* 0x000fe20000000800 */
[----:B------:R-:W-:Y:S02]  /*0850*/  IADD3 R11, P0, RZ, -R67, RZ ;  /* 0x80000043ff0b7210 */ /* 0x000fe40007f1e0ff */
[----:B------:R-:W-:-:S03]  /*0860*/  I2FP.F32.U32 R0, R6 ;  /* 0x0000000600007245 */ /* 0x000fc60000201000 */
[----:B------:R-:W1:Y:S01]  /*0870*/  LDC.64 R30, c[0x0][0x640] ;  /* 0x00019000ff1e7b82 */ /* 0x000e620000000a00 */
[----:B------:R-:W-:Y:S02]  /*0880*/  IMAD.X R13, RZ, RZ, ~R7, P0 ;  /* 0x000000ffff0d7224 */ /* 0x000fe400000e0e07 */
[----:B------:R-:W-:Y:S01]  /*0890*/  FMUL R0, R0, UR4 ;  /* 0x0000000400007c20 */ /* 0x000fe20008400000 */
[----:B------:R-:W-:Y:S01]  /*08a0*/  IMAD.WIDE.U32 R8, R11, R22, R16 ;  /* 0x000000160b087225 */ /* 0x000fe200078e0010 */
[----:B------:R-:W-:-:S03]  /*08b0*/  ULDC UR4, c[0x0][0x154] ;  /* 0x0000550000047ab9 */ /* 0x000fc60000000800 */
[----:B------:R-:W-:Y:S01]  /*08c0*/  IMAD R10, R13, R22, RZ ;  /* 0x000000160d0a7224 */ /* 0x000fe200078e02ff */
[----:B------:R-:W2:Y:S01]  /*08d0*/  LDC R7, c[0x0][0x144] ;  /* 0x00005100ff077b82 */ /* 0x000ea20000000800 */
[----:B------:R-:W3:Y:S02]  /*08e0*/  F2I.U32.TRUNC.NTZ R0, R0 ;  /* 0x0000000000007305 */ /* 0x000ee4000020f000 */
[----:B------:R-:W-:-:S04]  /*08f0*/  IMAD R11, R11, R23, R10 ;  /* 0x000000170b0b7224 */ /* 0x000fc800078e020a */
[----:B------:R-:W-:Y:S01]  /*0900*/  IMAD.IADD R9, R9, 0x1, R11 ;  /* 0x0000000109097824 */ /* 0x000fe200078e020b */
[----:B------:R-:W4:Y:S01]  /*0910*/  LDC R24, c[0x0][0x608] ;  /* 0x00018200ff187b82 */ /* 0x000f220000000800 */
[----:B------:R-:W-:-:S03]  /*0920*/  IMAD.MOV.U32 R11, RZ, RZ, -0x1 ;  /* 0xffffffffff0b7424 */ /* 0x000fc600078e00ff */
[-CC-:B0-----:R-:W-:Y:S02]  /*0930*/  SHF.R.U64 R22, R8, R12.reuse, R9.reuse ;  /* 0x0000000c08167219 */ /* 0x181fe40000001209 */
[----:B------:R-:W-:Y:S02]  /*0940*/  I2FP.F32.U32 R8, R3 ;  /* 0x0000000300087245 */ /* 0x000fe40000201000 */
[----:B------:R-:W0:Y:S01]  /*0950*/  LDC R28, c[0x0][0x658] ;  /* 0x00019600ff1c7b82 */ /* 0x000e220000000800 */
[----:B-1----:R-:W-:Y:S01]  /*0960*/  ISETP.NE.U32.AND P0, PT, R30, RZ, PT ;  /* 0x000000ff1e00720c */ /* 0x002fe20003f05070 */
[----:B---3--:R-:W-:Y:S02]  /*0970*/  IMAD.MOV R10, RZ, RZ, -R0 ;  /* 0x000000ffff0a7224 */ /* 0x008fe400078e0a00 */
[----:B------:R-:W-:Y:S01]  /*0980*/  FMUL R8, R8, UR4 ;  /* 0x0000000408087c20 */ /* 0x000fe20008400000 */
[----:B------:R-:W-:Y:S02]  /*0990*/  SHF.R.U32.HI R9, RZ, R12, R9 ;  /* 0x0000000cff097219 */ /* 0x000fe40000011609 */
[----:B------:R-:W-:Y:S01]  /*09a0*/  ISETP.NE.AND.EX P0, PT, R31, RZ, PT, P0 ;  /* 0x000000ff1f00720c */ /* 0x000fe20003f05300 */
[----:B------:R1:W3:Y:S01]  /*09b0*/  F2I.U32.TRUNC.NTZ R15, R8 ;  /* 0x00000008000f7305 */ /* 0x0002e2000020f000 */
[----:B------:R-:W1:Y:S01]  /*09c0*/  LDC R20, c[0x0][0x148] ;  /* 0x00005200ff147b82 */ /* 0x000e620000000800 */
[----:B--2---:R-:W-:-:S07]  /*09d0*/  IMAD R0, R7, R10, R6 ;  /* 0x0000000a07007224 */ /* 0x004fce00078e0206 */
[----:B------:R-:W2:Y:S01]  /*09e0*/  LDC R26, c[0x0][0x600] ;  /* 0x00018000ff1a7b82 */ /* 0x000ea20000000800 */
[-CC-:B----4-:R-:W-:Y:S02]  /*09f0*/  SHF.R.U64 R32, R22, R24.reuse, R9.reuse ;  /* 0x0000001816207219 */ /* 0x190fe40000001209 */
[----:B------:R-:W-:Y:S01]  /*0a00*/  SHF.R.U32.HI R7, RZ, R24, R9 ;  /* 0x00000018ff077219 */ /* 0x000fe20000011609 */
[----:B------:R-:W-:-:S04]  /*0a10*/  IMAD.MOV.U32 R9, RZ, RZ, 0x1 ;  /* 0x00000001ff097424 */ /* 0x000fc800078e00ff */
[----:B------:R-:W4:Y:S01]  /*0a20*/  LDC R21, c[0x0][0x648] ;  /* 0x00019200ff157b82 */ /* 0x000f220000000800 */
[-C--:B0-----:R-:W-:Y:S02]  /*0a30*/  SHF.L.U32 R6, R11, R28.reuse, RZ ;  /* 0x0000001c0b067219 */ /* 0x081fe400000006ff */
[--C-:B------:R-:W-:Y:S02]  /*0a40*/  SHF.R.U64 R24, R32, R28, R7.reuse ;  /* 0x0000001c20187219 */ /* 0x100fe40000001207 */
[----:B------:R-:W-:Y:S02]  /*0a50*/  LOP3.LUT R13, RZ, R6, RZ, 0x33, !PT ;  /* 0x00000006ff0d7212 */ /* 0x000fe400078e33ff */
[-C--:B------:R-:W-:Y:S01]  /*0a60*/  SHF.R.U32.HI R7, RZ, R28.reuse, R7 ;  /* 0x0000001cff077219 */ /* 0x080fe20000011607 */
[----:B------:R-:W0:Y:S01]  /*0a70*/  LDC R23, c[0x0][0x638] ;  /* 0x00018e00ff177b82 */ /* 0x000e220000000800 */
[----:B------:R-:W-:Y:S01]  /*0a80*/  SHF.L.U32 R12, R9, R28, RZ ;  /* 0x0000001c090c7219 */ /* 0x000fe200000006ff */
[----:B------:R-:W-:-:S06]  /*0a90*/  IMAD.MOV.U32 R6, RZ, RZ, R24 ;  /* 0x000000ffff067224 */ /* 0x000fcc00078e0018 */
[----:B------:R-:W0:Y:S01]  /*0aa0*/  LDC R69, c[0x0][0x610] ;  /* 0x00018400ff457b82 */ /* 0x000e220000000800 */
[----:B-1-3--:R-:W-:Y:S05]  /*0ab0*/  @!P0 BRA `(.L_x_6) ;  /* 0x0000000000288947 */ /* 0x00afea0003800000 */
[----:B------:R-:W1:Y:S02]  /*0ac0*/  LDC R11, c[0x0][0x64c] ;  /* 0x00019300ff0b7b82 */ /* 0x000e640000000800 */
[----:B-1----:R-:W-:-:S05]  /*0ad0*/  IADD3 R11, P0, R24, R11, RZ ;  /* 0x0000000b180b7210 */ /* 0x002fca0007f1e0ff */
        /* <DEDUP_REMOVED lines=8> */
.L_x_6:
[----:B----4-:R-:W-:Y:S01]  /*0b60*/  SHF.R.U64 R6, R6, R21, R7 ;  /* 0x0000001506067219 */ /* 0x010fe20000001207 */
[----:B--2---:R-:W-:Y:S01]  /*0b70*/  VIADD R7, R26, 0xffffffff ;  /* 0xffffffff1a077836 */ /* 0x004fe20000000000 */
[----:B------:R-:W-:Y:S01]  /*0b80*/  LOP3.LUT R13, R32, R13, RZ, 0xc0, !PT ;  /* 0x0000000d200d7212 */ /* 0x000fe200078ec0ff */
[----:B------:R-:W-:Y:S02]  /*0b90*/  IMAD.MOV R15, RZ, RZ, -R15 ;  /* 0x000000ffff0f7224 */ /* 0x000fe400078e0a0f */
[----:B------:R-:W-:Y:S02]  /*0ba0*/  IMAD.MOV R8, RZ, RZ, -R6 ;  /* 0x000000ffff087224 */ /* 0x000fe400078e0a06 */
[----:B------:R-:W-:Y:S01]  /*0bb0*/  IMAD R13, R12, R6, R13 ;  /* 0x000000060c0d7224 */ /* 0x000fe200078e020d */
[----:B------:R-:W-:Y:S01]  /*0bc0*/  LOP3.LUT R6, R22, R7, RZ, 0xc0, !PT ;  /* 0x0000000716067212 */ /* 0x000fe200078ec0ff */
[----:B------:R-:W-:Y:S02]  /*0bd0*/  @P3 IMAD R0, R20, R15, R3 ;  /* 0x0000000f14003224 */ /* 0x000fe400078e0203 */
[----:B0-----:R-:W-:-:S02]  /*0be0*/  IMAD R3, R8, R23, R24 ;  /* 0x0000001708037224 */ /* 0x001fc400078e0218 */
[----:B------:R-:W-:Y:S02]  /*0bf0*/  IMAD R69, R13, R69, R0 ;  /* 0x000000450d457224 */ /* 0x000fe400078e0200 */
[----:B------:R-:W-:Y:S02]  /*0c00*/  IMAD R6, R3, R26, R6 ;  /* 0x0000001a03067224 */ /* 0x000fe400078e0206 */
[----:B------:R-:W-:-:S03]  /*0c10*/  IMAD.MOV.U32 R0, RZ, RZ, 0x1 ;  /* 0x00000001ff007424 */ /* 0x000fc600078e00ff */
[----:B------:R-:W-:Y:S02]  /*0c20*/  SEL R68, R6, R69, !P3 ;  /* 0x0000004506447207 */ /* 0x000fe40005800000 */
[----:B------:R-:W-:-:S07]  /*0c30*/  SEL R69, R69, R6, !P3 ;  /* 0x0000000645457207 */ /* 0x000fce0005800000 */
.L_x_4:
[----:B------:R-:W-:-:S08]  /*0c40*/  NOP ;  /* 0x0000000000007918 */ /* 0x000fd00000000000 */
[----:B------:R-:W0:Y:S02]  /*0c50*/  USETMAXREG.TRY_ALLOC.CTAPOOL UP0, 0xe8 ;  /* 0x000000e8000079c8 */ /* 0x000e240008000600 */
[----:B0-----:R-:W-:-:S13]  /*0c60*/  PLOP3.LUT P0, PT, PT, PT, UP0, 0x80, 0x0 ;  /* 0x000000000000781c */ /* 0x001fda0003f0f008 */
[----:B------:R-:W-:Y:S05]  /*0c70*/  @!P0 BRA `(.L_x_4) ;  /* 0xfffffffc00f08947 */ /* 0x000fea000383ffff */
[----:B------:R-:W-:Y:S01]  /*0c80*/  ULDC.64 UR4, c[0x0][0x598] ;  /* 0x0001660000047ab9 */ /* 0x000fe20000000a00 */
[----:B------:R-:W-:Y:S01]  /*0c90*/  ULDC.64 UR38, c[0x0][0x208] ;  /* 0x0000820000267ab9 */ /* 0x000fe20000000a00 */
[----:B------:R-:W-:-:S04]  /*0ca0*/  ISETP.NE.U32.AND P0, PT, RZ, UR4, PT ;  /* 0x00000004ff007c0c */ /* 0x000fc8000bf05070 */
[----:B------:R-:W-:-:S13]  /*0cb0*/  ISETP.NE.AND.EX P0, PT, RZ, UR5, PT, P0 ;  /* 0x00000005ff007c0c */ /* 0x000fda000bf05300 */
[----:B------:R-:W-:Y:S05]  /*0cc0*/  @!P0 BRA `(.L_x_7) ;  /* 0x00000000001c8947 */ /* 0x000fea0003800000 */
[----:B------:R-:W0:Y:S02]  /*0cd0*/  LDC.64 R6, c[0x0][0x598] ;  /* 0x00016600ff067b82 */ /* 0x000e240000000a00 */
[----:B0-----:R-:W2:Y:S02]  /*0ce0*/  LDG.E.64 R6, desc[UR38][R6.64] ;  /* 0x0000002606067981 */ /* 0x001ea4000c1e1b00 */
[----:B--2---:R-:W-:-:S04]  /*0cf0*/  ISETP.NE.U32.AND P0, PT, R6, RZ, PT ;  /* 0x000000ff0600720c */ /* 0x004fc80003f05070 */
[----:B------:R-:W-:-:S13]  /*0d00*/  ISETP.NE.AND.EX P0, PT, R7, RZ, PT, P0 ;  /* 0x000000ff0700720c */ /* 0x000fda0003f05300 */
[----:B------:R-:W-:Y:S05]  /*0d10*/  @!P0 BRA `(.L_x_7) ;  /* 0x0000000000088947 */ /* 0x000fea0003800000 */
[----:B------:R0:W5:Y:S01]  /*0d20*/  LD.E R19, desc[UR38][R6.64] ;  /* 0x0000002606137980 */ /* 0x000162000c101900 */
[----:B------:R-:W-:Y:S05]  /*0d30*/  BRA `(.L_x_8) ;  /* 0x0000000000247947 */ /* 0x000fea0003800000 */
.L_x_7:
[----:B------:R-:W-:Y:S02]  /*0d40*/  ULDC.64 UR4, c[0x0][0x588] ;  /* 0x0001620000047ab9 */ /* 0x000fe40000000a00 */
[----:B------:R-:W-:-:S04]  /*0d50*/  ISETP.NE.U32.AND P0, PT, RZ, UR4, PT ;  /* 0x00000004ff007c0c */ /* 0x000fc8000bf05070 */
[----:B------:R-:W-:-:S13]  /*0d60*/  ISETP.NE.AND.EX P0, PT, RZ, UR5, PT, P0 ;  /* 0x00000005ff007c0c */ /* 0x000fda000bf05300 */
[----:B------:R-:W-:Y:S05]  /*0d70*/  @!P0 BRA `(.L_x_9) ;  /* 0x00000000000c8947 */ /* 0x000fea0003800000 */
[----:B------:R-:W0:Y:S02]  /*0d80*/  LDC.64 R6, c[0x0][0x588] ;  /* 0x00016200ff067b82 */ /* 0x000e240000000a00 */
[----:B0-----:R1:W5:Y:S01]  /*0d90*/  LDG.E R19, desc[UR38][R6.64] ;  /* 0x0000002606137981 */ /* 0x001362000c1e1900 */
[----:B------:R-:W-:Y:S05]  /*0da0*/  BRA `(.L_x_8) ;  /* 0x0000000000087947 */ /* 0x000fea0003800000 */
.L_x_9:
[----:B------:R-:W-:Y:S02]  /*0db0*/  ULDC UR4, c[0x0][0x580] ;  /* 0x0001600000047ab9 */ /* 0x000fe40000000800 */
[----:B------:R-:W-:-:S07]  /*0dc0*/  IMAD.U32 R19, RZ, RZ, UR4 ;  /* 0x00000004ff137e24 */ /* 0x000fce000f8e00ff */
.L_x_8:
[----:B------:R-:W-:Y:S02]  /*0dd0*/  ULDC.64 UR4, c[0x0][0x5a0] ;  /* 0x0001680000047ab9 */ /* 0x000fe40000000a00 */
[----:B------:R-:W-:-:S04]  /*0de0*/  ISETP.NE.U32.AND P0, PT, RZ, UR4, PT ;  /* 0x00000004ff007c0c */ /* 0x000fc8000bf05070 */
[----:B------:R-:W-:-:S13]  /*0df0*/  ISETP.NE.AND.EX P0, PT, RZ, UR5, PT, P0 ;  /* 0x00000005ff007c0c */ /* 0x000fda000bf05300 */
[----:B------:R-:W-:Y:S05]  /*0e00*/  @!P0 BRA `(.L_x_10) ;  /* 0x00000000001c8947 */ /* 0x000fea0003800000 */
[----:B01----:R-:W0:Y:S02]  /*0e10*/  LDC.64 R6, c[0x0][0x5a0] ;  /* 0x00016800ff067b82 */ /* 0x003e240000000a00 */
[----:B0-----:R-:W2:Y:S02]  /*0e20*/  LDG.E.64 R6, desc[UR38][R6.64] ;  /* 0x0000002606067981 */ /* 0x001ea4000c1e1b00 */
[----:B--2---:R-:W-:-:S04]  /*0e30*/  ISETP.NE.U32.AND P0, PT, R6, RZ, PT ;  /* 0x000000ff0600720c */ /* 0x004fc80003f05070 */
[----:B------:R-:W-:-:S13]  /*0e40*/  ISETP.NE.AND.EX P0, PT, R7, RZ, PT, P0 ;  /* 0x000000ff0700720c */ /* 0x000fda0003f05300 */
[----:B------:R-:W-:Y:S05]  /*0e50*/  @!P0 BRA `(.L_x_10) ;  /* 0x0000000000088947 */ /* 0x000fea0003800000 */
[----:B------:R0:W5:Y:S01]  /*0e60*/  LD.E R56, desc[UR38][R6.64] ;  /* 0x0000002606387980 */ /* 0x000162000c101900 */
[----:B------:R-:W-:Y:S05]  /*0e70*/  BRA `(.L_x_11) ;  /* 0x0000000000247947 */ /* 0x000fea0003800000 */
.L_x_10:
[----:B------:R-:W-:Y:S02]  /*0e80*/  ULDC.64 UR4, c[0x0][0x590] ;  /* 0x0001640000047ab9 */ /* 0x000fe40000000a00 */
[----:B------:R-:W-:-:S04]  /*0e90*/  ISETP.NE.U32.AND P0, PT, RZ, UR4, PT ;  /* 0x00000004ff007c0c */ /* 0x000fc8000bf05070 */
[----:B------:R-:W-:-:S13]  /*0ea0*/  ISETP.NE.AND.EX P0, PT, RZ, UR5, PT, P0 ;  /* 0x00000005ff007c0c */ /* 0x000fda000bf05300 */
[----:B------:R-:W-:Y:S05]  /*0eb0*/  @!P0 BRA `(.L_x_12) ;  /* 0x00000000000c8947 */ /* 0x000fea0003800000 */
[----:B------:R-:W2:Y:S02]  /*0ec0*/  LDC.64 R56, c[0x0][0x590] ;  /* 0x00016400ff387b82 */ /* 0x000ea40000000a00 */
[----:B--2---:R2:W5:Y:S01]  /*0ed0*/  LDG.E R56, desc[UR38][R56.64] ;  /* 0x0000002638387981 */ /* 0x004562000c1e1900 */
[----:B------:R-:W-:Y:S05]  /*0ee0*/  BRA `(.L_x_11) ;  /* 0x0000000000087947 */ /* 0x000fea0003800000 */
.L_x_12:
[----:B------:R-:W-:Y:S02]  /*0ef0*/  ULDC UR4, c[0x0][0x584] ;  /* 0x0001610000047ab9 */ /* 0x000fe40000000800 */
[----:B------:R-:W-:-:S07]  /*0f00*/  IMAD.U32 R56, RZ, RZ, UR4 ;  /* 0x00000004ff387e24 */ /* 0x000fce000f8e00ff */
.L_x_11:
[----:B------:R-:W-:-:S13]  /*0f10*/  LOP3.LUT P0, RZ, R0, 0xff, RZ, 0xc0, !PT ;  /* 0x000000ff00ff7812 */ /* 0x000fda000780c0ff */
[----:B------:R-:W-:Y:S05]  /*0f20*/  @!P0 EXIT ;  /* 0x000000000000894d */ /* 0x000fea0003800000 */
[----:B------:R-:W3:Y:S01]  /*0f30*/  LDC R59, c[0x0][0x658] ;  /* 0x00019600ff3b7b82 */ /* 0x000ee20000000800 */
[----:B------:R-:W-:Y:S01]  /*0f40*/  ULDC.64 UR6, c[0x0][0x288] ;  /* 0x0000a20000067ab9 */ /* 0x000fe20000000a00 */
[----:B------:R-:W-:Y:S01]  /*0f50*/  LOP3.LUT R14, R14, 0x1, RZ, 0xc0, !PT ;  /* 0x000000010e0e7812 */ /* 0x000fe200078ec0ff */
[----:B------:R-:W-:Y:S01]  /*0f60*/  UIADD3 UR4, UR7, 0x7f, URZ ;  /* 0x0000007f07047890 */ /* 0x000fe2000fffe03f */
[----:B------:R-:W-:Y:S01]  /*0f70*/  SHF.R.U32.HI R0, RZ, 0x2, R4 ;  /* 0x00000002ff007819 */ /* 0x000fe20000011604 */
[----:B------:R-:W-:Y:S01]  /*0f80*/  IMAD.U32 R3, RZ, RZ, UR6 ;  /* 0x00000006ff037e24 */ /* 0x000fe2000f8e00ff */
[----:B------:R-:W-:Y:S01]  /*0f90*/  SHF.R.U32.HI R5, RZ, 0x1, R5 ;  /* 0x00000001ff057819 */ /* 0x000fe20000011605 */
[----:B------:R-:W-:Y:S01]  /*0fa0*/  USHF.R.S32.HI UR5, URZ, 0x1f, UR4 ;  /* 0x0000001f3f057899 */ /* 0x000fe20008011404 */
[----:B01----:R-:W0:Y:S01]  /*0fb0*/  LDC.64 R6, c[0x0][0x5c8] ;  /* 0x00017200ff067b82 */ /* 0x003e220000000a00 */
[----:B------:R-:W-:Y:S01]  /*0fc0*/  LOP3.LUT R60, R4, 0x3, RZ, 0xc0, !PT ;  /* 0x00000003043c7812 */ /* 0x000fe200078ec0ff */
[----:B------:R-:W-:Y:S01]  /*0fd0*/  IMAD.SHL.U32 R9, R14, 0x40, RZ ;  /* 0x000000400e097824 */ /* 0x000fe200078e00ff */
[----:B------:R-:W-:Y:S01]  /*0fe0*/  LOP3.LUT R0, R0, 0x7, RZ, 0xc0, !PT ;  /* 0x0000000700007812 */ /* 0x000fe200078ec0ff */
[----:B------:R-:W-:Y:S01]  /*0ff0*/  ULEA.HI UR5, UR5, UR4, URZ, 0x7 ;  /* 0x0000000405057291 */ /* 0x000fe2000f8f383f */
[----:B------:R-:W-:Y:S01]  /*1000*/  LOP3.LUT R5, R5, 0x30, RZ, 0xc0, !PT ;  /* 0x0000003005057812 */ /* 0x000fe200078ec0ff */
[----:B------:R-:W-:Y:S01]  /*1010*/  IMAD R60, R60, -0x2, R3 ;  /* 0xfffffffe3c3c7824 */ /* 0x000fe200078e0203 */
[--C-:B------:R-:W-:Y:S01]  /*1020*/  LOP3.LUT R22, R9, 0x40, R0.reuse, 0xe2, !PT ;  /* 0x0000004009167812 */ /* 0x100fe200078ee200 */
[----:B------:R-:W1:Y:S01]  /*1030*/  LDC R63, c[0x0][0x600] ;  /* 0x00018000ff3f7b82 */ /* 0x000e620000000800 */
[----:B------:R-:W-:Y:S01]  /*1040*/  IADD3 R3, RZ, -R5, -R0 ;  /* 0x80000005ff037210 */ /* 0x000fe20007ffe800 */
[----:B------:R-:W-:Y:S01]  /*1050*/  IMAD.MOV.U32 R0, RZ, RZ, -0x1 ;  /* 0xffffffffff007424 */ /* 0x000fe200078e00ff */
[----:B------:R-:W-:Y:S01]  /*1060*/  USHF.R.S32.HI UR43, URZ, 0x7, UR5 ;  /* 0x000000073f2b7899 */ /* 0x000fe20008011405 */
[----:B------:R-:W-:Y:S01]  /*1070*/  IMAD.MOV.U32 R8, RZ, RZ, 0x1 ;  /* 0x00000001ff087424 */ /* 0x000fe200078e00ff */
[----:B------:R-:W-:Y:S01]  /*1080*/  LOP3.LUT R62, R4, 0x80, RZ, 0xc0, !PT ;  /* 0x00000080043e7812 */ /* 0x000fe200078ec0ff */
[----:B------:R-:W-:Y:S01]  /*1090*/  IMAD R3, R14, -0x40, R3 ;  /* 0xffffffc00e037824 */ /* 0x000fe200078e0203 */
[----:B------:R-:W-:Y:S01]  /*10a0*/  UISETP.LT.AND UP0, UPT, UR43, 0x1, UPT ;  /* 0x000000012b00788c */ /* 0x000fe2000bf01270 */
[----:B---3--:R-:W-:Y:S01]  /*10b0*/  SHF.L.U32 R0, R0, R59, RZ ;  /* 0x0000003b00007219 */ /* 0x008fe200000006ff */
[----:B------:R-:W-:Y:S01]  /*10c0*/  ULDC UR4, c[0x0][0x284] ;  /* 0x0000a10000047ab9 */ /* 0x000fe20000000800 */
[----:B------:R-:W-:Y:S01]  /*10d0*/  LOP3.LUT R22, R22, R5, RZ, 0xfc, !PT ;  /* 0x0000000516167212 */ /* 0x000fe200078efcff */
[----:B------:R-:W-:Y:S01]  /*10e0*/  USEL UR44, UR43, 0x1, UP0 ;  /* 0x000000012b2c7887 */ /* 0x000fe20008000000 */
[----:B------:R-:W-:Y:S01]  /*10f0*/  SHF.L.U32 R59, R8, R59, RZ ;  /* 0x0000003b083b7219 */ /* 0x000fe200000006ff */
[----:B------:R-:W-:Y:S01]  /*1100*/  IMAD.SHL.U32 R61, R4, 0x2, RZ ;  /* 0x00000002043d7824 */ /* 0x000fe200078e00ff */
[----:B------:R-:W-:Y:S01]  /*1110*/  LOP3.LUT R66, R18, 0x1, RZ, 0xfc, !PT ;  /* 0x0000000112427812 */ /* 0x000fe200078efcff */
[----:B------:R-:W-:Y:S01]  /*1120*/  VIADD R65, R3, UR4 ;  /* 0x0000000403417c36 */ /* 0x000fe20008000000 */
[C---:B0-----:R-:W-:Y:S01]  /*1130*/  SHF.L.U64.HI R58, R6.reuse, 0x3, R7 ;  /* 0x00000003063a7819 */ /* 0x041fe20000010207 */
[----:B--2---:R-:W-:Y:S01]  /*1140*/  IMAD.SHL.U32 R57, R6, 0x8, RZ ;  /* 0x0000000806397824 */ /* 0x004fe200078e00ff */
[----:B------:R-:W-:Y:S01]  /*1150*/  SHF.R.U32.HI R62, RZ, 0x7, R62 ;  /* 0x00000007ff3e7819 */ /* 0x000fe2000001163e */
[----:B------:R-:W-:Y:S01]  /*1160*/  IMAD.MOV.U32 R23, RZ, RZ, RZ ;  /* 0x000000ffff177224 */ /* 0x000fe200078e00ff */
[----:B------:R-:W-:Y:S01]  /*1170*/  LOP3.LUT R64, RZ, R0, RZ, 0x33, !PT ;  /* 0x00000000ff407212 */ /* 0x000fe200078e33ff */
[----:B------:R-:W-:Y:S01]  /*1180*/  UIADD3 UR44, UR43, -UR44, URZ ;  /* 0x8000002c2b2c7290 */ /* 0x000fe2000fffe03f */
[----:B------:R-:W-:Y:S01]  /*1190*/  UMOV UR40, URZ ;  /* 0x0000003f00287c82 */ /* 0x000fe20008000000 */
[----:B-1----:R-:W-:Y:S01]  /*11a0*/  VIADD R63, R63, 0xffffffff ;  /* 0xffffffff3f3f7836 */ /* 0x002fe20000000000 */
[----:B------:R-:W-:-:S09]  /*11b0*/  UMOV UR41, URZ ;  /* 0x0000003f00297c82 */ /* 0x000fd20008000000 */
.L_x_94:
[----:B0-----:R-:W0:Y:S01]  /*11c0*/  SHFL.IDX PT, R0, R62, RZ, 0x1f ;  /* 0x00001fff3e007589 */ /* 0x001e2200000e0000 */
[----:B-1----:R-:W1:Y:S01]  /*11d0*/  S2UR UR7, SR_CgaCtaId ;  /* 0x00000000000779c3 */ /* 0x002e620000008800 */
[----:B------:R-:W-:Y:S01]  /*11e0*/  UMOV UR6, 0x400 ;  /* 0x0000040000067882 */ /* 0x000fe20000000000 */
[----:B0-----:R-:W-:Y:S01]  /*11f0*/  R2UR UR4, R0 ;  /* 0x00000000000472ca */ /* 0x001fe200000e0000 */
[----:B-1----:R-:W-:-:S12]  /*1200*/  ULEA UR46, UR7, UR6, 0x18 ;  /* 0x00000006072e7291 */ /* 0x002fd8000f8ec03f */
[----:B------:R-:W-:-:S04]  /*1210*/  ULEA.HI UR5, UR4, UR4, URZ, 0x1 ;  /* 0x0000000404057291 */ /* 0x000fc8000f8f083f */
[----:B------:R-:W-:-:S04]  /*1220*/  ULOP3.LUT UR5, UR5, 0x7fffe, URZ, 0xc0, !UPT ;  /* 0x0007fffe05057892 */ /* 0x000fc8000f8ec03f */
[----:B------:R-:W-:-:S03]  /*1230*/  UIADD3 UR5, UR4, -UR5, URZ ;  /* 0x8000000504057290 */ /* 0x000fc6000fffe03f */
[----:B------:R-:W-:Y:S01]  /*1240*/  ULDC UR4, c[0x0][0x28c] ;  /* 0x0000a30000047ab9 */ /* 0x000fe20000000800 */
[----:B------:R-:W-:Y:S01]  /*1250*/  ULEA UR5, UR5, UR46, 0xd ;  /* 0x0000002e05057291 */ /* 0x000fe2000f8e683f */
[----:B------:R-:W-:-:S03]  /*1260*/  ISETP.LT.AND P0, PT, RZ, UR4, PT ;  /* 0x00000004ff007c0c */ /* 0x000fc6000bf01270 */
[----:B------:R-:W-:-:S04]  /*1270*/  UIADD3 UR5, UR5, 0x100, URZ ;  /* 0x0000010005057890 */ /* 0x000fc8000fffe03f */
[----:B------:R-:W-:-:S04]  /*1280*/  USHF.R.U32.HI UR5, URZ, 0x4, UR5 ;  /* 0x000000043f057899 */ /* 0x000fc80008011605 */
[----:B------:R-:W-:-:S04]  /*1290*/  ULOP3.LUT UR5, UR5, 0x3fff, URZ, 0xc0, !UPT ;  /* 0x00003fff05057892 */ /* 0x000fc8000f8ec03f */
[----:B------:R-:W-:Y:S01]  /*12a0*/  ULOP3.LUT UR45, UR5, 0x10000, URZ, 0xfc, !UPT ;  /* 0x00010000052d7892 */ /* 0x000fe2000f8efc3f */
[----:B--2345:R-:W-:Y:S11]  /*12b0*/  @P0 BRA `(.L_x_13) ;  /* 0x0000000000400947 */ /* 0x03cff60003800000 */
[----:B------:R-:W-:Y:S01]  /*12c0*/  MOV R0, 0x0 ;  /* 0x0000000000007802 */ /* 0x000fe20000000f00 */
[----:B------:R-:W-:Y:S01]  /*12d0*/  ULDC.64 UR4, c[0x4][0x68] ;  /* 0x01001a0000047ab9 */ /* 0x000fe20000000a00 */
[----:B------:R-:W-:Y:S01]  /*12e0*/  ULDC.64 UR6, c[0x4][0x8] ;  /* 0x0100020000067ab9 */ /* 0x000fe20000000a00 */
[----:B------:R-:W-:Y:S01]  /*12f0*/  IMAD.U32 R4, RZ, RZ, UR4 ;  /* 0x00000004ff047e24 */ /* 0x000fe2000f8e00ff */
[----:B------:R0:W1:Y:S01]  /*1300*/  LDC.64 R14, c[0x4][R0] ;  /* 0x01000000000e7b82 */ /* 0x0000620000000a00 */
[----:B------:R-:W-:Y:S01]  /*1310*/  IMAD.U32 R5, RZ, RZ, UR5 ;  /* 0x00000005ff057e24 */ /* 0x000fe2000f8e00ff */
[----:B------:R-:W-:Y:S01]  /*1320*/  ULDC.64 UR4, c[0x4][0x70] ;  /* 0x01001c0000047ab9 */ /* 0x000fe20000000a00 */
[----:B------:R-:W-:Y:S02]  /*1330*/  IMAD.U32 R10, RZ, RZ, UR6 ;  /* 0x00000006ff0a7e24 */ /* 0x000fe4000f8e00ff */
[----:B------:R-:W-:Y:S02]  /*1340*/  IMAD.U32 R6, RZ, RZ, UR4 ;  /* 0x00000004ff067e24 */ /* 0x000fe4000f8e00ff */
[----:B------:R-:W-:-:S02]  /*1350*/  IMAD.U32 R7, RZ, RZ, UR5 ;  /* 0x00000005ff077e24 */ /* 0x000fc4000f8e00ff */
[----:B------:R-:W-:Y:S02]  /*1360*/  IMAD.U32 R11, RZ, RZ, UR7 ;  /* 0x00000007ff0b7e24 */ /* 0x000fe4000f8e00ff */
[----:B------:R-:W-:Y:S02]  /*1370*/  IMAD.MOV.U32 R8, RZ, RZ, 0x1e1 ;  /* 0x000001e1ff087424 */ /* 0x000fe400078e00ff */
[----:B------:R-:W-:Y:S02]  /*1380*/  IMAD.MOV.U32 R12, RZ, RZ, 0x1 ;  /* 0x00000001ff0c7424 */ /* 0x000fe400078e00ff */
[----:B0-----:R-:W-:-:S07]  /*1390*/  IMAD.MOV.U32 R13, RZ, RZ, RZ ;  /* 0x000000ffff0d7224 */ /* 0x001fce00078e00ff */
[----:B------:R-:W-:-:S07]  /*13a0*/  LEPC R20, `(.L_x_13) ;  /* 0x000000001014794e */ /* 0x000fce0000000000 */
[----:B-1---5:R-:W-:Y:S05]  /*13b0*/  CALL.ABS.NOINC R14 ;  /* 0x000000000e007343 */ /* 0x022fea0003c00000 */
.L_x_13:
[----:B------:R-:W-:-:S13]  /*13c0*/  ISETP.NE.AND P0, PT, R66, 0x3, PT ;  /* 0x000000034200780c */ /* 0x000fda0003f05270 */
[----:B------:R-:W-:Y:S05]  /*13d0*/  @!P0 BRA `(.L_x_14) ;  /* 0x0000000000048947 */ /* 0x000fea0003800000 */
[----:B------:R-:W-:Y:S01]  /*13e0*/  BPT.TRAP 0x1 ;  /* 0x000000040000795c */ /* 0x000fe20000300000 */
.L_x_14:
[----:B------:R-:W-:Y:S02]  /*13f0*/  IMAD.U32 R3, RZ, RZ, UR41 ;  /* 0x00000029ff037e24 */ /* 0x000fe4000f8e00ff */
[----:B------:R-:W-:-:S03]  /*1400*/  IMAD.U32 R0, RZ, RZ, UR40 ;  /* 0x00000028ff007e24 */ /* 0x000fc6000f8e00ff */
[----:B------:R-:W-:Y:S02]  /*1410*/  LEA R3, R3, UR46, 0x3 ;  /* 0x0000002e03037c11 */ /* 0x000fe4000f8e18ff */
[----:B------:R-:W-:-:S04]  /*1420*/  SHF.L.U32 R0, R0, 0x1f, RZ ;  /* 0x0000001f00007819 */ /* 0x000fc800000006ff */
[----:B------:R0:W1:Y:S01]  /*1430*/  SYNCS.PHASECHK.TRANS64.TRYWAIT P1, [R3+URZ], R0 ;  /* 0x00000000030075a7 */ /* 0x000062000802017f */
[----:B------:R-:W-:Y:S05]  /*1440*/  @!P0 BRA `(.L_x_15) ;  /* 0x0000000000048947 */ /* 0x000fea0003800000 */
[----:B------:R-:W-:Y:S01]  /*1450*/  BPT.TRAP 0x1 ;  /* 0x000000040000795c */ /* 0x000fe20000300000 */
.L_x_15:
[----:B------:R-:W-:-:S05]  /*1460*/  IMAD.U32 R4, RZ, RZ, UR44 ;  /* 0x0000002cff047e24 */ /* 0x000fca000f8e00ff */
[----:B------:R-:W-:Y:S01]  /*1470*/  ISETP.GE.AND P2, PT, R4, 0x1, PT ;  /* 0x000000010400780c */ /* 0x000fe20003f46270 */
[----:B-1----:R-:W-:-:S12]  /*1480*/  @P1 BRA `(.L_x_16) ;  /* 0x0000000000081947 */ /* 0x002fd80003800000 */
[----:B------:R-:W1:Y:S02]  /*1490*/  SYNCS.PHASECHK.TRANS64.TRYWAIT P1, [R3+URZ], R0 ;  /* 0x00000000030075a7 */ /* 0x000e64000802017f */
[----:B-1----:R-:W-:Y:S05]  /*14a0*/  @!P1 BRA `(.L_x_17) ;  /* 0x0000004800f89947 */ /* 0x002fea0003800000 */
.L_x_16:
[----:B------:R-:W-:Y:S05]  /*14b0*/  WARPSYNC.ALL ;  /* 0x0000000000007948 */ /* 0x000fea0003800000 */
[----:B------:R-:W-:Y:S01]  /*14c0*/  UIADD3 UR4, UR46, 0x20100, URZ ;  /* 0x000201002e047890 */ /* 0x000fe2000fffe03f */
[----:B------:R-:W-:Y:S01]  /*14d0*/  WARPGROUP.ARRIVE ;  /* 0x00000000000079c5 */ /* 0x000fe20000000000 */
[----:B------:R-:W-:Y:S02]  /*14e0*/  ULEA UR5, UR41, UR45, 0xb ;  /* 0x0000002d29057291 */ /* 0x000fe4000f8e583f */
[----:B------:R-:W-:Y:S01]  /*14f0*/  USHF.R.U32.HI UR4, URZ, 0x4, UR4 ;  /* 0x000000043f047899 */ /* 0x000fe20008011604 */
[----:B------:R-:W-:Y:S01]  /*1500*/  UMOV UR9, 0x40000040 ;  /* 0x4000004000097882 */ /* 0x000fe20000000000 */
[----:B------:R-:W-:-:S02]  /*1510*/  UMOV UR11, 0x40000040 ;  /* 0x40000040000b7882 */ /* 0x000fc40000000000 */
[----:B------:R-:W-:Y:S01]  /*1520*/  ULOP3.LUT UR4, UR4, 0x3fff, URZ, 0xc0, !UPT ;  /* 0x00003fff04047892 */ /* 0x000fe2000f8ec03f */
[----:B------:R-:W-:-:S03]  /*1530*/  UMOV UR8, UR5 ;  /* 0x0000000500087c82 */ /* 0x000fc60008000000 */
[----:B------:R-:W-:-:S07]  /*1540*/  ULEA UR6, UR41, UR4, 0xa ;  /* 0x0000000429067291 */ /* 0x000fce000f8e503f */
[----:B------:R-:W-:Y:S02]  /*1550*/  UMOV UR10, UR6 ;  /* 0x00000006000a7c82 */ /* 0x000fe40008000000 */
[----:B------:R-:W-:Y:S01]  /*1560*/  HGMMA.64x64x16.F32.BF16 R24, gdesc[UR8].tnspB, RZ, !UPT, gsb0 ;  /* 0x40e00000081879f0 */ /* 0x000fe2000c0018ff */
[----:B------:R-:W-:Y:S02]  /*1570*/  UIADD3 UR8, UR5, 0x2, URZ ;  /* 0x0000000205087890 */ /* 0x000fe4000fffe03f */
[----:B------:R-:W-:Y:S01]  /*1580*/  UIADD3 UR10, UR6, 0x80, URZ ;  /* 0x00000080060a7890 */ /* 0x000fe2000fffe03f */
[----:B------:R-:W-:Y:S01]  /*1590*/  UMOV UR9, 0x40000040 ;  /* 0x4000004000097882 */ /* 0x000fe20000000000 */
[----:B------:R-:W-:Y:S01]  /*15a0*/  UMOV UR11, 0x40000040 ;  /* 0x40000040000b7882 */ /* 0x000fe20000000000 */
[----:B------:R-:W-:Y:S02]  /*15b0*/  WARPGROUP.DEPBAR.LE gsb0, 0x0 ;  /* 0x00008000000079c5 */ /* 0x000fe40000010000 */
[----:B------:R-:W-:-:S06]  /*15c0*/  WARPGROUP.ARRIVE ;  /* 0x00000000000079c5 */ /* 0x000fcc0000000000 */
[----:B------:R-:W-:Y:S01]  /*15d0*/  HGMMA.64x64x16.F32.BF16 R24, gdesc[UR8].tnspB, R24, gsb0 ;  /* 0x40e00000081879f0 */ /* 0x000fe20008001818 */
        /* <DEDUP_REMOVED lines=41> */
[----:B------:R-:W-:Y:S03]  /*1870*/  HGMMA.64x64x16.F32.BF16 R24, gdesc[UR8].tnspB, R24, gsb0 ;  /* 0x40e00000081879f0 */ /* 0x000fe60008001818 */
[----:B------:R-:W-:Y:S02]  /*1880*/  WARPGROUP.DEPBAR.LE gsb0, 0x0 ;  /* 0x00008000000079c5 */ /* 0x000fe40000010000 */
[----:B------:R-:W-:Y:S05]  /*1890*/  @!P2 BRA `(.L_x_18) ;  /* 0x00000004008ca947 */ /* 0x000fea0003800000 */
[----:B------:R-:W-:Y:S01]  /*18a0*/  UIADD3 UR5, UR41, 0x1, URZ ;  /* 0x0000000129057890 */ /* 0x000fe2000fffe03f */
[----:B01----:R-:W-:-:S03]  /*18b0*/  IMAD.U32 R0, RZ, RZ, UR44 ;  /* 0x0000002cff007e24 */ /* 0x003fc6000f8e00ff */
[----:B------:R-:W-:-:S04]  /*18c0*/  UISETP.NE.AND UP0, UPT, UR5, 0x4, UPT ;  /* 0x000000040500788c */ /* 0x000fc8000bf05270 */
[----:B------:R-:W-:Y:S02]  /*18d0*/  USEL UR6, URZ, 0x1, UP0 ;  /* 0x000000013f067887 */ /* 0x000fe40008000000 */
[----:B------:R-:W-:Y:S02]  /*18e0*/  USEL UR5, UR5, URZ, UP0 ;  /* 0x0000003f05057287 */ /* 0x000fe40008000000 */
[----:B------:R-:W-:-:S06]  /*18f0*/  ULOP3.LUT UR6, UR40, UR6, URZ, 0x3c, !UPT ;  /* 0x0000000628067292 */ /* 0x000fcc000f8e3c3f */
[----:B------:R-:W-:Y:S01]  /*1900*/  IMAD.U32 R5, RZ, RZ, UR6 ;  /* 0x00000006ff057e24 */ /* 0x000fe2000f8e00ff */
[----:B------:R-:W-:-:S06]  /*1910*/  UMOV UR6, UR41 ;  /* 0x0000002900067c82 */ /* 0x000fcc0008000000 */
.L_x_25:
[----:B01----:R-:W-:Y:S05]  /*1920*/  @!P0 BRA `(.L_x_19) ;  /* 0x0000000000048947 */ /* 0x003fea0003800000 */
[----:B------:R-:W-:Y:S01]  /*1930*/  BPT.TRAP 0x1 ;  /* 0x000000040000795c */ /* 0x000fe20000300000 */
.L_x_19:
[----:B------:R-:W0:Y:S01]  /*1940*/  S2UR UR8, SR_CgaCtaId ;  /* 0x00000000000879c3 */ /* 0x000e220000008800 */
[----:B------:R-:W-:Y:S01]  /*1950*/  UMOV UR7, 0x400 ;  /* 0x0000040000077882 */ /* 0x000fe20000000000 */
[----:B------:R-:W-:Y:S01]  /*1960*/  SHF.L.U32 R3, R5, 0x1f, RZ ;  /* 0x0000001f05037819 */ /* 0x000fe200000006ff */
[----:B0-----:R-:W-:-:S04]  /*1970*/  ULEA UR7, UR8, UR7, 0x18 ;  /* 0x0000000708077291 */ /* 0x001fc8000f8ec03f */
[----:B------:R-:W-:-:S09]  /*1980*/  ULEA UR8, UR5, UR7, 0x3 ;  /* 0x0000000705087291 */ /* 0x000fd2000f8e183f */
[----:B------:R0:W1:Y:S01]  /*1990*/  SYNCS.PHASECHK.TRANS64.TRYWAIT P1, [UR8], R3 ;  /* 0x00000003ff0075a7 */ /* 0x0000620008020148 */
[----:B------:R-:W-:Y:S05]  /*19a0*/  @!P0 BRA `(.L_x_20) ;  /* 0x0000000000048947 */ /* 0x000fea0003800000 */
[----:B------:R-:W-:Y:S01]  /*19b0*/  BPT.TRAP 0x1 ;  /* 0x000000040000795c */ /* 0x000fe20000300000 */
.L_x_20:
[----:B-1----:R-:W-:Y:S05]  /*19c0*/  @P1 BRA `(.L_x_21) ;  /* 0x0000000000081947 */ /* 0x002fea0003800000 */
[----:B------:R-:W1:Y:S02]  /*19d0*/  SYNCS.PHASECHK.TRANS64.TRYWAIT P1, [UR8], R3 ;  /* 0x00000003ff0075a7 */ /* 0x000e640008020148 */
[----:B-1----:R-:W-:Y:S05]  /*19e0*/  @!P1 BRA `(.L_x_22) ;  /* 0x0000004400bc9947 */ /* 0x002fea0003800000 */
.L_x_21:
[----:B------:R-:W-:Y:S01]  /*19f0*/  ULEA UR12, UR5, UR45, 0xb ;  /* 0x0000002d050c7291 */ /* 0x000fe2000f8e583f */
[----:B------:R-:W-:Y:S01]  /*1a00*/  WARPGROUP.ARRIVE ;  /* 0x00000000000079c5 */ /* 0x000fe20000000000 */
[----:B------:R-:W-:Y:S01]  /*1a10*/  ULEA UR13, UR5, UR4, 0xa ;  /* 0x00000004050d7291 */ /* 0x000fe2000f8e503f */
[----:B------:R-:W-:Y:S01]  /*1a20*/  UMOV UR9, 0x40000040 ;  /* 0x4000004000097882 */ /* 0x000fe20000000000 */
[----:B------:R-:W-:-:S03]  /*1a30*/  UMOV UR11, 0x40000040 ;  /* 0x40000040000b7882 */ /* 0x000fc60000000000 */
[----:B------:R-:W-:Y:S02]  /*1a40*/  UMOV UR8, UR12 ;  /* 0x0000000c00087c82 */ /* 0x000fe40008000000 */
[----:B------:R-:W-:Y:S02]  /*1a50*/  UMOV UR10, UR13 ;  /* 0x0000000d000a7c82 */ /* 0x000fe40008000000 */
[----:B------:R-:W-:Y:S01]  /*1a60*/  HGMMA.64x64x16.F32.BF16 R24, gdesc[UR8].tnspB, R24, gsb0 ;  /* 0x40e00000081879f0 */ /* 0x000fe20008001818 */
[----:B------:R-:W-:Y:S02]  /*1a70*/  UIADD3 UR8, UR12, 0x2, URZ ;  /* 0x000000020c087890 */ /* 0x000fe4000fffe03f */
[----:B------:R-:W-:Y:S01]  /*1a80*/  UIADD3 UR10, UR13, 0x80, URZ ;  /* 0x000000800d0a7890 */ /* 0x000fe2000fffe03f */
[----:B------:R-:W-:Y:S01]  /*1a90*/  UMOV UR9, 0x40000040 ;  /* 0x4000004000097882 */ /* 0x000fe20000000000 */
[----:B------:R-:W-:Y:S01]  /*1aa0*/  UMOV UR11, 0x40000040 ;  /* 0x40000040000b7882 */ /* 0x000fe20000000000 */
[----:B------:R-:W-:-:S02]  /*1ab0*/  WARPGROUP.DEPBAR.LE gsb0, 0x0 ;  /* 0x00008000000079c5 */ /* 0x000fc40000010000 */
        /* <DEDUP_REMOVED lines=46> */
[----:B------:R-:W-:Y:S01]  /*1da0*/  BPT.TRAP 0x1 ;  /* 0x000000040000795c */ /* 0x000fe20000300000 */
.L_x_23:
[----:B------:R-:W-:Y:S01]  /*1db0*/  ULEA UR7, UR6, UR7, 0x3 ;  /* 0x0000000706077291 */ /* 0x000fe2000f8e183f */
[----:B------:R-:W-:-:S03]  /*1dc0*/  ISETP.GT.U32.AND P1, PT, R18, 0x1, PT ;  /* 0x000000011200780c */ /* 0x000fc60003f24070 */
[----:B------:R-:W-:-:S04]  /*1dd0*/  UIADD3 UR7, UR7, 0x20, URZ ;  /* 0x0000002007077890 */ /* 0x000fc8000fffe03f */
[----:B------:R-:W-:-:S09]  /*1de0*/  UPRMT UR7, URZ, 0x654, UR7 ;  /* 0x000006543f077896 */ /* 0x000fd20008000007 */
[----:B------:R-:W-:Y:S01]  /*1df0*/  SYNCS.ARRIVE.TRANS64.RED.A1T0 RZ, [UR7], RZ ;  /* 0x000000ffffff79a7 */ /* 0x000fe20008100407 */
[----:B------:R-:W-:Y:S05]  /*1e00*/  @P1 BRA `(.L_x_24) ;  /* 0x0000000000041947 */ /* 0x000fea0003800000 */
[----:B------:R-:W-:Y:S01]  /*1e10*/  BPT.TRAP 0x1 ;  /* 0x000000040000795c */ /* 0x000fe20000300000 */
.L_x_24:
[----:B------:R-:W-:Y:S01]  /*1e20*/  UIADD3 UR5, UR5, 0x1, URZ ;  /* 0x0000000105057890 */ /* 0x000fe2000fffe03f */
[C---:B------:R-:W-:Y:S01]  /*1e30*/  ISETP.GT.AND P1, PT, R0.reuse, 0x1, PT ;  /* 0x000000010000780c */ /* 0x040fe20003f24270 */
[----:B------:R-:W-:Y:S01]  /*1e40*/  UIADD3 UR6, UR6, 0x1, URZ ;  /* 0x0000000106067890 */ /* 0x000fe2000fffe03f */
[----:B------:R-:W-:Y:S01]  /*1e50*/  VIADD R0, R0, 0xffffffff ;  /* 0xffffffff00007836 */ /* 0x000fe20000000000 */
[----:B------:R-:W-:Y:S02]  /*1e60*/  UISETP.NE.AND UP0, UPT, UR5, 0x4, UPT ;  /* 0x000000040500788c */ /* 0x000fe4000bf05270 */
[----:B------:R-:W-:Y:S02]  /*1e70*/  UISETP.NE.AND UP1, UPT, UR6, 0x4, UPT ;  /* 0x000000040600788c */ /* 0x000fe4000bf25270 */
[----:B------:R-:W-:Y:S02]  /*1e80*/  USEL UR7, URZ, 0x1, UP0 ;  /* 0x000000013f077887 */ /* 0x000fe40008000000 */
[----:B------:R-:W-:-:S02]  /*1e90*/  USEL UR5, UR5, URZ, UP0 ;  /* 0x0000003f05057287 */ /* 0x000fc40008000000 */
[----:B------:R-:W-:Y:S02]  /*1ea0*/  USEL UR6, UR6, URZ, UP1 ;  /* 0x0000003f06067287 */ /* 0x000fe40008800000 */
[----:B------:R-:W-:Y:S01]  /*1eb0*/  LOP3.LUT R5, R5, UR7, RZ, 0x3c, !PT ;  /* 0x0000000705057c12 */ /* 0x000fe2000f8e3cff */
[----:B------:R-:W-:Y:S09]  /*1ec0*/  @P1 BRA `(.L_x_25) ;  /* 0xfffffff800941947 */ /* 0x000ff2000383ffff */
.L_x_18:
[----:B01----:R-:W0:Y:S02]  /*1ed0*/  LDC R0, c[0x0][0x28c] ;  /* 0x0000a300ff007b82 */ /* 0x003e240000000800 */
[----:B0-----:R-:W-:-:S13]  /*1ee0*/  ISETP.GE.AND P1, PT, R0, 0x1, PT ;  /* 0x000000010000780c */ /* 0x001fda0003f26270 */
[----:B------:R-:W-:Y:S05]  /*1ef0*/  @!P1 BRA `(.L_x_26) ;  /* 0x0000000000389947 */ /* 0x000fea0003800000 */
[----:B------:R-:W-:Y:S05]  /*1f00*/  @!P0 BRA `(.L_x_27) ;  /* 0x0000000000048947 */ /* 0x000fea0003800000 */
[----:B------:R-:W-:Y:S01]  /*1f10*/  BPT.TRAP 0x1 ;  /* 0x000000040000795c */ /* 0x000fe20000300000 */
.L_x_27:
[----:B------:R-:W0:Y:S01]  /*1f20*/  S2UR UR6, SR_CgaCtaId ;  /* 0x00000000000679c3 */ /* 0x000e220000008800 */
[----:B------:R-:W-:Y:S01]  /*1f30*/  UIADD3 UR4, UR44, UR41, URZ ;  /* 0x000000292c047290 */ /* 0x000fe2000fffe03f */
[----:B------:R-:W-:Y:S01]  /*1f40*/  ISETP.GT.U32.AND P0, PT, R18, 0x1, PT ;  /* 0x000000011200780c */ /* 0x000fe20003f04070 */
[----:B------:R-:W-:Y:S02]  /*1f50*/  UMOV UR5, 0x400 ;  /* 0x0000040000057882 */ /* 0x000fe40000000000 */
[----:B------:R-:W-:-:S04]  /*1f60*/  USHF.L.U32 UR4, UR4, 0x3, URZ ;  /* 0x0000000304047899 */ /* 0x000fc8000800063f */
[----:B------:R-:W-:Y:S02]  /*1f70*/  ULOP3.LUT UR4, UR4, 0x18, URZ, 0xc0, !UPT ;  /* 0x0000001804047892 */ /* 0x000fe4000f8ec03f */
[----:B0-----:R-:W-:-:S04]  /*1f80*/  ULEA UR5, UR6, UR5, 0x18 ;  /* 0x0000000506057291 */ /* 0x001fc8000f8ec03f */
[----:B------:R-:W-:-:S04]  /*1f90*/  UIADD3 UR4, UR5, 0x20, UR4 ;  /* 0x0000002005047890 */ /* 0x000fc8000fffe004 */
[----:B------:R-:W-:-:S09]  /*1fa0*/  UPRMT UR4, URZ, 0x654, UR4 ;  /* 0x000006543f047896 */ /* 0x000fd20008000004 */
[----:B------:R-:W-:Y:S01]  /*1fb0*/  SYNCS.ARRIVE.TRANS64.RED.A1T0 RZ, [UR4], RZ ;  /* 0x000000ffffff79a7 */ /* 0x000fe20008100404 */
[----:B------:R-:W-:Y:S05]  /*1fc0*/  @P0 BRA `(.L_x_26) ;  /* 0x0000000000040947 */ /* 0x000fea0003800000 */
[----:B------:R-:W-:Y:S01]  /*1fd0*/  BPT.TRAP 0x1 ;  /* 0x000000040000795c */ /* 0x000fe20000300000 */
.L_x_26:
[----:B------:R-:W-:Y:S01]  /*1fe0*/  IMAD.SHL.U32 R3, R68, 0x40, RZ ;  /* 0x0000004044037824 */ /* 0x000fe200078e00ff */
[----:B------:R-:W-:Y:S01]  /*1ff0*/  ULDC UR6, c[0x0][0x288] ;  /* 0x0000a20000067ab9 */ /* 0x000fe20000000800 */
[----:B------:R-:W-:Y:S01]  /*2000*/  SHF.R.S32.HI R13, RZ, 0x1f, R67 ;  /* 0x0000001fff0d7819 */ /* 0x000fe20000011443 */
[----:B------:R-:W-:Y:S01]  /*2010*/  IMAD.SHL.U32 R6, R69, 0x80, RZ ;  /* 0x0000008045067824 */ /* 0x000fe200078e00ff */
[----:B------:R-:W-:Y:S01]  /*2020*/  ULDC.64 UR4, c[0x0][0x5d0] ;  /* 0x0001740000047ab9 */ /* 0x000fe20000000a00 */
[----:B------:R-:W-:Y:S01]  /*2030*/  LOP3.LUT R10, R3, 0x6, R61, 0xf8, !PT ;  /* 0x00000006030a7812 */ /* 0x000fe200078ef83d */
[----:B------:R-:W-:Y:S01]  /*2040*/  IMAD.WIDE R68, R69, 0x80, R22 ;  /* 0x0000008045447825 */ /* 0x000fe200078e0216 */
[----:B------:R-:W-:Y:S01]  /*2050*/  ISETP.GE.AND P0, PT, R3, UR6, PT ;  /* 0x0000000603007c0c */ /* 0x000fe2000bf06270 */
[----:B------:R-:W-:Y:S01]  /*2060*/  ULDC UR6, c[0x0][0x284] ;  /* 0x0000a10000067ab9 */ /* 0x000fe20000000800 */
[----:B------:R-:W-:Y:S01]  /*2070*/  SHF.R.S32.HI R11, RZ, 0x1f, R10 ;  /* 0x0000001fff0b7819 */ /* 0x000fe2000001140a */
[----:B------:R-:W-:Y:S01]  /*2080*/  IMAD R0, R13, UR4, RZ ;  /* 0x000000040d007c24 */ /* 0x000fe2000f8e02ff */
[----:B------:R-:W-:-:S03]  /*2090*/  ISETP.GE.OR P0, PT, R6, UR6, P0 ;  /* 0x0000000606007c0c */ /* 0x000fc60008706670 */
[C---:B------:R-:W-:Y:S02]  /*20a0*/  IMAD R7, R67.reuse, UR5, R0 ;  /* 0x0000000543077c24 */ /* 0x040fe4000f8e0200 */
[----:B------:R-:W-:Y:S01]  /*20b0*/  IMAD.WIDE.U32 R4, R67, UR4, R10 ;  /* 0x0000000443047c25 */ /* 0x000fe2000f8e000a */
[----:B------:R-:W-:-:S03]  /*20c0*/  ULDC.64 UR4, c[0x0][0x5c8] ;  /* 0x0001720000047ab9 */ /* 0x000fc60000000a00 */
[----:B------:R-:W-:Y:S02]  /*20d0*/  IMAD R9, R69, UR4, RZ ;  /* 0x0000000445097c24 */ /* 0x000fe4000f8e02ff */
[----:B------:R-:W-:Y:S02]  /*20e0*/  IMAD.IADD R5, R5, 0x1, R7 ;  /* 0x0000000105057824 */ /* 0x000fe400078e0207 */
[C---:B------:R-:W-:Y:S02]  /*20f0*/  IMAD R9, R68.reuse, UR5, R9 ;  /* 0x0000000544097c24 */ /* 0x040fe4000f8e0209 */
[----:B------:R-:W-:-:S04]  /*2100*/  IMAD.WIDE.U32 R70, R68, UR4, R4 ;  /* 0x0000000444467c25 */ /* 0x000fc8000f8e0004 */
[----:B------:R-:W-:Y:S01]  /*2110*/  IMAD.MOV.U32 R0, RZ, RZ, -0x1 ;  /* 0xffffffffff007424 */ /* 0x000fe200078e00ff */
[----:B------:R-:W-:Y:S06]  /*2120*/  @P0 BRA `(.L_x_28) ;  /* 0x00000020009c0947 */ /* 0x000fec0003800000 */
[----:B-----5:R-:W-:Y:S01]  /*2130*/  FSETP.NEU.AND P0, PT, R56, RZ, PT ;  /* 0x000000ff3800720b */ /* 0x020fe20003f0d000 */
[----:B------:R-:W-:Y:S01]  /*2140*/  IMAD.IADD R4, R60, 0x1, -R3 ;  /* 0x000000013c047824 */ /* 0x000fe200078e0a03 */
[----:B------:R-:W-:Y:S01]  /*2150*/  BSSY B0, `(.L_x_28) ;  /* 0x0000224000007945 */ /* 0x000fe20003800000 */
[----:B------:R-:W-:Y:S02]  /*2160*/  IMAD.IADD R3, R65, 0x1, -R6 ;  /* 0x0000000141037824 */ /* 0x000fe400078e0a06 */
[----:B------:R-:W-:Y:S01]  /*2170*/  IMAD.IADD R81, R71, 0x1, R9 ;  /* 0x0000000147517824 */ /* 0x000fe200078e0209 */
[----:B------:R-:W-:-:S04]  /*2180*/  ISETP.GT.AND P2, PT, R4, RZ, PT ;  /* 0x000000ff0400720c */ /* 0x000fc80003f44270 */
[----:B------:R-:W-:-:S03]  /*2190*/  ISETP.GT.AND P1, PT, R3, RZ, P2 ;  /* 0x000000ff0300720c */ /* 0x000fc60001724270 */
[----:B------:R-:W-:Y:S10]  /*21a0*/  @!P0 BRA `(.L_x_29) ;  /* 0x0000001400e88947 */ /* 0x000ff40003800000 */
[----:B------:R-:W0:Y:S01]  /*21b0*/  LDC.64 R74, c[0x0][0x5b8] ;  /* 0x00016e00ff4a7b82 */ /* 0x000e220000000a00 */
[----:B------:R-:W-:-:S07]  /*21c0*/  ULDC.64 UR4, c[0x0][0x5c0] ;  /* 0x0001700000047ab9 */ /* 0x000fce0000000a00 */
[----:B------:R-:W1:Y:S08]  /*21d0*/  LDC.64 R76, c[0x0][0x5b0] ;  /* 0x00016c00ff4c7b82 */ /* 0x000e700000000a00 */
[----:B------:R-:W2:Y:S01]  /*21e0*/  LDC.64 R78, c[0x0][0x5a8] ;  /* 0x00016a00ff4e7b82 */ /* 0x000ea20000000a00 */
[-C--:B0-----:R-:W-:Y:S02]  /*21f0*/  IMAD R6, R13, R74.reuse, RZ ;  /* 0x0000004a0d067224 */ /* 0x081fe400078e02ff */
[----:B------:R-:W-:-:S04]  /*2200*/  IMAD.WIDE.U32 R72, R67, R74, R10 ;  /* 0x0000004a43487225 */ /* 0x000fc800078e000a */
[----:B------:R-:W-:Y:S02]  /*2210*/  IMAD R71, R67, R75, R6 ;  /* 0x0000004b43477224 */ /* 0x000fe400078e0206 */
[-C--:B-1----:R-:W-:Y:S02]  /*2220*/  IMAD R5, R69, R76.reuse, RZ ;  /* 0x0000004c45057224 */ /* 0x082fe400078e02ff */
[----:B------:R-:W-:Y:S02]  /*2230*/  IMAD.IADD R13, R73, 0x1, R71 ;  /* 0x00000001490d7824 */ /* 0x000fe400078e0247 */
[----:B------:R-:W-:Y:S02]  /*2240*/  IMAD.MOV.U32 R12, RZ, RZ, R72 ;  /* 0x000000ffff0c7224 */ /* 0x000fe400078e0048 */
[C---:B------:R-:W-:Y:S02]  /*2250*/  IMAD R75, R68.reuse, R77, R5 ;  /* 0x0000004d444b7224 */ /* 0x040fe400078e0205 */
[----:B------:R-:W-:-:S04]  /*2260*/  IMAD.WIDE.U32 R6, R68, R76, R12 ;  /* 0x0000004c44067225 */ /* 0x000fc800078e000c */
[----:B------:R-:W-:Y:S01]  /*2270*/  IMAD.IADD R5, R7, 0x1, R75 ;  /* 0x0000000107057824 */ /* 0x000fe200078e024b */
[----:B--2---:R-:W-:-:S04]  /*2280*/  LEA R14, P0, R6, R78, 0x1 ;  /* 0x0000004e060e7211 */ /* 0x004fc800078008ff */
[----:B------:R-:W-:-:S05]  /*2290*/  LEA.HI.X R15, R6, R79, R5, 0x1, P0 ;  /* 0x0000004f060f7211 */ /* 0x000fca00000f0c05 */
[----:B------:R0:W2:Y:S01]  /*22a0*/  @P1 LDG.E.LTC128B.U16 R5, desc[UR38][R14.64] ;  /* 0x000000260e051981 */ /* 0x0000a2000c1e1520 */
[----:B------:R-:W-:Y:S01]  /*22b0*/  LEA R8, P0, R70, UR4, 0x1 ;  /* 0x0000000446087c11 */ /* 0x000fe2000f8008ff */
[----:B------:R-:W-:Y:S01]  /*22c0*/  IMAD.WIDE.U32 R6, R68, R76, R10 ;  /* 0x0000004c44067225 */ /* 0x000fe200078e000a */
[----:B------:R-:W-:Y:S03]  /*22d0*/  BSSY B1, `(.L_x_30) ;  /* 0x0000012000017945 */ /* 0x000fe60003800000 */
[----:B------:R-:W-:Y:S02]  /*22e0*/  IMAD.IADD R7, R75, 0x1, R7 ;  /* 0x000000014b077824 */ /* 0x000fe400078e0207 */
[----:B------:R-:W-:Y:S01]  /*22f0*/  IMAD.WIDE.U32 R20, R67, R74, R6 ;  /* 0x0000004a43147225 */ /* 0x000fe200078e0006 */
[----:B0-----:R-:W-:-:S03]  /*2300*/  SHF.L.U64.HI R15, R76, 0x3, R77 ;  /* 0x000000034c0f7819 */ /* 0x001fc6000001024d */
[----:B------:R-:W-:Y:S01]  /*2310*/  IMAD.IADD R7, R71, 0x1, R21 ;  /* 0x0000000147077824 */ /* 0x000fe200078e0215 */
[----:B------:R-:W-:Y:S01]  /*2320*/  LEA R6, P4, R20, R78, 0x1 ;  /* 0x0000004e14067211 */ /* 0x000fe200078808ff */
[----:B------:R-:W-:-:S03]  /*2330*/  IMAD.SHL.U32 R14, R76, 0x8, RZ ;  /* 0x000000084c0e7824 */ /* 0x000fc600078e00ff */
[----:B------:R-:W-:Y:S01]  /*2340*/  LEA.HI.X R7, R20, R79, R7, 0x1, P4 ;  /* 0x0000004f14077211 */ /* 0x000fe200020f0c07 */
[----:B--2---:R-:W-:-:S04]  /*2350*/  IMAD.U32 R9, R5, 0x10000, RZ ;  /* 0x0001000005097824 */ /* 0x004fc800078e00ff */
[----:B------:R-:W-:-:S04]  /*2360*/  FMUL R9, R9, R56 ;  /* 0x0000003809097220 */ /* 0x000fc80000400000 */
[----:B------:R-:W-:Y:S01]  /*2370*/  FFMA R24, R24, R19, R9 ;  /* 0x0000001318187223 */ /* 0x000fe20000000009 */
[----:B------:R-:W-:Y:S02]  /*2380*/  LEA.HI.X R9, R70, UR5, R81, 0x1, P0 ;  /* 0x0000000546097c11 */ /* 0x000fe400080f0c51 */
[----:B------:R-:W-:Y:S02]  /*2390*/  ISETP.GT.AND P0, PT, R4, 0x1, PT ;  /* 0x000000010400780c */ /* 0x000fe40003f04270 */
[----:B------:R-:W-:Y:S02]  /*23a0*/  F2FP.BF16.F32.PACK_AB R24, RZ, R24 ;  /* 0x00000018ff18723e */ /* 0x000fe400000010ff */
[----:B------:R-:W-:-:S03]  /*23b0*/  ISETP.GT.AND P3, PT, R3, RZ, P0 ;  /* 0x000000ff0300720c */ /* 0x000fc60000764270 */
[----:B------:R0:W-:Y:S10]  /*23c0*/  @P1 STG.E.U16 desc[UR38][R8.64], R24 ;  /* 0x0000001808001986 */ /* 0x0001f4000c101526 */
[----:B------:R-:W-:Y:S05]  /*23d0*/  @!P3 BRA `(.L_x_31) ;  /* 0x000000000004b947 */ /* 0x000fea0003800000 */
[----:B------:R1:W5:Y:S02]  /*23e0*/  LDG.E.LTC128B.U16 R5, desc[UR38][R6.64+0x2] ;  /* 0x0000022606057981 */ /* 0x000364000c1e1520 */
.L_x_31:
[----:B------:R-:W-:Y:S05]  /*23f0*/  BSYNC B1 ;  /* 0x0000000000017941 */ /* 0x000fea0003800000 */
.L_x_30:
[----:B-----5:R-:W-:Y:S01]  /*2400*/  IMAD.U32 R69, R5, 0x10000, RZ ;  /* 0x0001000005457824 */ /* 0x020fe200078e00ff */
[----:B------:R-:W-:Y:S01]  /*2410*/  ISETP.GT.AND P2, PT, R3, 0x8, P2 ;  /* 0x000000080300780c */ /* 0x000fe20001744270 */
[----:B------:R-:W-:Y:S01]  /*2420*/  IMAD.WIDE.U32 R20, R68, R76, R14 ;  /* 0x0000004c44147225 */ /* 0x000fe200078e000e */
[----:B0-----:R-:W-:-:S03]  /*2430*/  PRMT R24, R5, 0x7610, R24 ;  /* 0x0000761005187816 */ /* 0x001fc60000000018 */
[----:B------:R-:W-:Y:S01]  /*2440*/  FMUL R12, R69, R56 ;  /* 0x00000038450c7220 */ /* 0x000fe20000400000 */
[----:B------:R-:W-:Y:S01]  /*2450*/  IMAD.IADD R75, R75, 0x1, R21 ;  /* 0x000000014b4b7824 */ /* 0x000fe200078e0215 */
[----:B------:R-:W-:Y:S02]  /*2460*/  IADD3 R72, P1, R72, R20, RZ ;  /* 0x0000001448487210 */ /* 0x000fe40007f3e0ff */
[----:B------:R-:W-:-:S03]  /*2470*/  FFMA R12, R25, R19, R12 ;  /* 0x00000013190c7223 */ /* 0x000fc6000000000c */
[----:B------:R-:W-:Y:S02]  /*2480*/  IMAD.X R13, R75, 0x1, R13, P1 ;  /* 0x000000014b0d7824 */ /* 0x000fe400008e060d */
[----:B------:R-:W-:Y:S02]  /*2490*/  F2FP.BF16.F32.PACK_AB R12, RZ, R12 ;  /* 0x0000000cff0c723e */ /* 0x000fe400000010ff */
[----:B------:R-:W-:Y:S02]  /*24a0*/  LEA R14, P1, R72, R78, 0x1 ;  /* 0x0000004e480e7211 */ /* 0x000fe400078208ff */
[----:B------:R-:W-:Y:S02]  /*24b0*/  PRMT R21, R12, 0x7610, R21 ;  /* 0x000076100c157816 */ /* 0x000fe40000000015 */
[----:B------:R-:W-:-:S03]  /*24c0*/  LEA.HI.X R15, R72, R79, R13, 0x1, P1 ;  /* 0x0000004f480f7211 */ /* 0x000fc600008f0c0d */
[----:B------:R0:W-:Y:S04]  /*24d0*/  @P3 STG.E.U16 desc[UR38][R8.64+0x2], R21 ;  /* 0x0000021508003986 */ /* 0x0001e8000c101526 */
[----:B------:R-:W2:Y:S01]  /*24e0*/  @P2 LDG.E.LTC128B.U16 R24, desc[UR38][R14.64] ;  /* 0x000000260e182981 */ /* 0x000ea2000c1e1520 */
[----:B------:R-:W-:Y:S01]  /*24f0*/  IADD3 R20, P1, R10, R20, RZ ;  /* 0x000000140a147210 */ /* 0x000fe20007f3e0ff */
[----:B------:R-:W-:Y:S01]  /*2500*/  BSSY B1, `(.L_x_32) ;  /* 0x0000011000017945 */ /* 0x000fe20003800000 */
[----:B------:R-:W-:Y:S02]  /*2510*/  SHF.L.U64.HI R13, R57, 0x1, R58 ;  /* 0x00000001390d7819 */ /* 0x000fe4000001023a */
[----:B------:R-:W-:Y:S01]  /*2520*/  ISETP.GT.AND P0, PT, R3, 0x8, P0 ;  /* 0x000000080300780c */ /* 0x000fe20000704270 */
[----:B0-----:R-:W-:Y:S01]  /*2530*/  IMAD.X R21, R11, 0x1, R75, P1 ;  /* 0x000000010b157824 */ /* 0x001fe200008e064b */
[----:B------:R-:W-:Y:S01]  /*2540*/  LEA R12, P1, R57, R8, 0x1 ;  /* 0x00000008390c7211 */ /* 0x000fe200078208ff */
[----:B------:R-:W-:-:S04]  /*2550*/  IMAD.WIDE.U32 R20, R67, R74, R20 ;  /* 0x0000004a43147225 */ /* 0x000fc800078e0014 */
[----:B------:R-:W-:Y:S01]  /*2560*/  IMAD.X R13, R13, 0x1, R9, P1 ;  /* 0x000000010d0d7824 */ /* 0x000fe200008e0609 */
[----:B------:R-:W-:Y:S01]  /*2570*/  LEA R10, P3, R20, R78, 0x1 ;  /* 0x0000004e140a7211 */ /* 0x000fe200078608ff */
[----:B------:R-:W-:-:S05]  /*2580*/  IMAD.IADD R11, R71, 0x1, R21 ;  /* 0x00000001470b7824 */ /* 0x000fca00078e0215 */
[----:B------:R-:W-:Y:S01]  /*2590*/  LEA.HI.X R11, R20, R79, R11, 0x1, P3 ;  /* 0x0000004f140b7211 */ /* 0x000fe200018f0c0b */
[----:B--2---:R-:W-:-:S04]  /*25a0*/  IMAD.U32 R5, R24, 0x10000, RZ ;  /* 0x0001000018057824 */ /* 0x004fc800078e00ff */
[----:B------:R-:W-:-:S04]  /*25b0*/  FMUL R5, R5, R56 ;  /* 0x0000003805057220 */ /* 0x000fc80000400000 */
[----:B------:R-:W-:-:S05]  /*25c0*/  FFMA R5, R26, R19, R5 ;  /* 0x000000131a057223 */ /* 0x000fca0000000005 */
[----:B------:R-:W-:-:S05]  /*25d0*/  F2FP.BF16.F32.PACK_AB R5, RZ, R5 ;  /* 0x00000005ff05723e */ /* 0x000fca00000010ff */
[----:B------:R0:W-:Y:S01]  /*25e0*/  @P2 STG.E.U16 desc[UR38][R12.64], R5 ;  /* 0x000000050c002986 */ /* 0x0001e2000c101526 */
[----:B------:R-:W-:Y:S05]  /*25f0*/  @!P0 BRA `(.L_x_33) ;  /* 0x0000000000048947 */ /* 0x000fea0003800000 */
[----:B------:R2:W5:Y:S02]  /*2600*/  LDG.E.LTC128B.U16 R24, desc[UR38][R10.64+0x2] ;  /* 0x000002260a187981 */ /* 0x000564000c1e1520 */
.L_x_33:
[----:B------:R-:W-:Y:S05]  /*2610*/  BSYNC B1 ;  /* 0x0000000000017941 */ /* 0x000fea0003800000 */
.L_x_32:
[----:B0----5:R-:W-:Y:S01]  /*2620*/  IMAD.U32 R5, R24, 0x10000, RZ ;  /* 0x0001000018057824 */ /* 0x021fe200078e00ff */
[----:B------:R-:W-:Y:S01]  /*2630*/  ISETP.GT.AND P1, PT, R4, 0x8, PT ;  /* 0x000000080400780c */ /* 0x000fe20003f24270 */
[----:B------:R-:W-:Y:S02]  /*2640*/  BSSY B1, `(.L_x_34) ;  /* 0x0000008000017945 */ /* 0x000fe40003800000 */
[----:B------:R-:W-:Y:S01]  /*2650*/  FMUL R14, R5, R56 ;  /* 0x00000038050e7220 */ /* 0x000fe20000400000 */
[----:B------:R-:W-:-:S03]  /*2660*/  ISETP.GT.AND P2, PT, R3, RZ, P1 ;  /* 0x000000ff0300720c */ /* 0x000fc60000f44270 */
[----:B------:R-:W-:-:S05]  /*2670*/  FFMA R14, R27, R19, R14 ;  /* 0x000000131b0e7223 */ /* 0x000fca000000000e */
[----:B------:R-:W-:-:S05]  /*2680*/  F2FP.BF16.F32.PACK_AB R14, RZ, R14 ;  /* 0x0000000eff0e723e */ /* 0x000fca00000010ff */
[----:B------:R0:W-:Y:S01]  /*2690*/  @P0 STG.E.U16 desc[UR38][R12.64+0x2], R14 ;  /* 0x0000020e0c000986 */ /* 0x0001e2000c101526 */
[----:B------:R-:W-:Y:S05]  /*26a0*/  @!P2 BRA `(.L_x_35) ;  /* 0x000000000004a947 */ /* 0x000fea0003800000 */
[----:B------:R3:W5:Y:S02]  /*26b0*/  LDG.E.LTC128B.U16 R24, desc[UR38][R6.64+0x10] ;  /* 0x0000102606187981 */ /* 0x000764000c1e1520 */
.L_x_35:
[----:B------:R-:W-:Y:S05]  /*26c0*/  BSYNC B1 ;  /* 0x0000000000017941 */ /* 0x000fea0003800000 */
.L_x_34:
[----:B-----5:R-:W-:Y:S01]  /*26d0*/  IMAD.U32 R5, R24, 0x10000, RZ ;  /* 0x0001000018057824 */ /* 0x020fe200078e00ff */
        /* <DEDUP_REMOVED lines=9> */
.L_x_37:
[----:B------:R-:W-:Y:S05]  /*2770*/  BSYNC B1 ;  /* 0x0000000000017941 */ /* 0x000fea0003800000 */
.L_x_36:
[----:B----45:R-:W-:Y:S01]  /*2780*/  IMAD.U32 R5, R24, 0x10000, RZ ;  /* 0x0001000018057824 */ /* 0x030fe200078e00ff */
[----:B------:R-:W-:Y:S01]  /*2790*/  ISETP.GT.AND P1, PT, R3, 0x8, P1 ;  /* 0x000000080300780c */ /* 0x000fe20000f24270 */
[----:B------:R-:W-:Y:S02]  /*27a0*/  BSSY B1, `(.L_x_38) ;  /* 0x0000007000017945 */ /* 0x000fe40003800000 */
[----:B0-----:R-:W-:-:S04]  /*27b0*/  FMUL R14, R5, R56 ;  /* 0x00000038050e7220 */ /* 0x001fc80000400000 */
[----:B------:R-:W-:-:S05]  /*27c0*/  FFMA R14, R29, R19, R14 ;  /* 0x000000131d0e7223 */ /* 0x000fca000000000e */
[----:B------:R-:W-:-:S05]  /*27d0*/  F2FP.BF16.F32.PACK_AB R14, RZ, R14 ;  /* 0x0000000eff0e723e */ /* 0x000fca00000010ff */
[----:B------:R0:W-:Y:S01]  /*27e0*/  @P3 STG.E.U16 desc[UR38][R8.64+0x12], R14 ;  /* 0x0000120e08003986 */ /* 0x0001e2000c101526 */
[----:B------:R-:W-:Y:S05]  /*27f0*/  @!P1 BRA `(.L_x_39) ;  /* 0x0000000000049947 */ /* 0x000fea0003800000 */
[----:B------:R4:W5:Y:S02]  /*2800*/  LDG.E.LTC128B.U16 R24, desc[UR38][R10.64+0x10] ;  /* 0x000010260a187981 */ /* 0x000964000c1e1520 */
.L_x_39:
[----:B------:R-:W-:Y:S05]  /*2810*/  BSYNC B1 ;  /* 0x0000000000017941 */ /* 0x000fea0003800000 */
.L_x_38:
[----:B-----5:R-:W-:Y:S01]  /*2820*/  IMAD.U32 R5, R24, 0x10000, RZ ;  /* 0x0001000018057824 */ /* 0x020fe200078e00ff */
[----:B------:R-:W-:Y:S01]  /*2830*/  ISETP.GT.AND P0, PT, R3, 0x8, P0 ;  /* 0x000000080300780c */ /* 0x000fe20000704270 */
[----:B------:R-:W-:Y:S02]  /*2840*/  BSSY B1, `(.L_x_40) ;  /* 0x0000007000017945 */ /* 0x000fe40003800000 */
[----:B------:R-:W-:-:S04]  /*2850*/  FMUL R5, R5, R56 ;  /* 0x0000003805057220 */ /* 0x000fc80000400000 */
[----:B------:R-:W-:-:S05]  /*2860*/  FFMA R5, R30, R19, R5 ;  /* 0x000000131e057223 */ /* 0x000fca0000000005 */
[----:B------:R-:W-:-:S05]  /*2870*/  F2FP.BF16.F32.PACK_AB R5, RZ, R5 ;  /* 0x00000005ff05723e */ /* 0x000fca00000010ff */
[----:B------:R0:W-:Y:S01]  /*2880*/  @P1 STG.E.U16 desc[UR38][R12.64+0x10], R5 ;  /* 0x000010050c001986 */ /* 0x0001e2000c101526 */
[----:B------:R-:W-:Y:S05]  /*2890*/  @!P0 BRA `(.L_x_41) ;  /* 0x0000000000048947 */ /* 0x000fea0003800000 */
[----:B------:R0:W5:Y:S02]  /*28a0*/  LDG.E.LTC128B.U16 R24, desc[UR38][R10.64+0x12] ;  /* 0x000012260a187981 */ /* 0x000164000c1e1520 */
.L_x_41:
[----:B------:R-:W-:Y:S05]  /*28b0*/  BSYNC B1 ;  /* 0x0000000000017941 */ /* 0x000fea0003800000 */
.L_x_40:
        /* <DEDUP_REMOVED lines=10> */
.L_x_43:
[----:B------:R-:W-:Y:S05]  /*2960*/  BSYNC B1 ;  /* 0x0000000000017941 */ /* 0x000fea0003800000 */
.L_x_42:
        /* <DEDUP_REMOVED lines=10> */
.L_x_45:
[----:B------:R-:W-:Y:S05]  /*2a10*/  BSYNC B1 ;  /* 0x0000000000017941 */ /* 0x000fea0003800000 */
.L_x_44:
[----:B0----5:R-:W-:Y:S01]  /*2a20*/  IMAD.U32 R5, R24, 0x10000, RZ ;  /* 0x0001000018057824 */ /* 0x021fe200078e00ff */
        /* <DEDUP_REMOVED lines=8> */
.L_x_47:
[----:B------:R-:W-:Y:S05]  /*2ab0*/  BSYNC B1 ;  /* 0x0000000000017941 */ /* 0x000fea0003800000 */
.L_x_46:
        /* <DEDUP_REMOVED lines=9> */
.L_x_49:
[----:B------:R-:W-:Y:S05]  /*2b50*/  BSYNC B1 ;  /* 0x0000000000017941 */ /* 0x000fea0003800000 */
.L_x_48:
        /* <DEDUP_REMOVED lines=10> */
.L_x_51:
[----:B------:R-:W-:Y:S05]  /*2c00*/  BSYNC B1 ;  /* 0x0000000000017941 */ /* 0x000fea0003800000 */
.L_x_50:
        /* <DEDUP_REMOVED lines=10> */
.L_x_53:
[----:B------:R-:W-:Y:S05]  /*2cb0*/  BSYNC B1 ;  /* 0x0000000000017941 */ /* 0x000fea0003800000 */
.L_x_52:
        /* <DEDUP_REMOVED lines=9> */
.L_x_55:
[----:B------:R-:W-:Y:S05]  /*2d50*/  BSYNC B1 ;  /* 0x0000000000017941 */ /* 0x000fea0003800000 */
.L_x_54:
        /* <DEDUP_REMOVED lines=9> */
.L_x_57:
[----:B------:R-:W-:Y:S05]  /*2df0*/  BSYNC B1 ;  /* 0x0000000000017941 */ /* 0x000fea0003800000 */
.L_x_56:
        /* <DEDUP_REMOVED lines=10> */
.L_x_59:
[----:B------:R-:W-:Y:S05]  /*2ea0*/  BSYNC B1 ;  /* 0x0000000000017941 */ /* 0x000fea0003800000 */
.L_x_58:
        /* <DEDUP_REMOVED lines=10> */
.L_x_61:
[----:B------:R-:W-:Y:S05]  /*2f50*/  BSYNC B1 ;  /* 0x0000000000017941 */ /* 0x000fea0003800000 */
.L_x_60:
        /* <DEDUP_REMOVED lines=9> */
.L_x_63:
[----:B------:R-:W-:Y:S05]  /*2ff0*/  BSYNC B1 ;  /* 0x0000000000017941 */ /* 0x000fea0003800000 */
.L_x_62:
        /* <DEDUP_REMOVED lines=9> */
.L_x_65:
[----:B------:R-:W-:Y:S05]  /*3090*/  BSYNC B1 ;  /* 0x0000000000017941 */ /* 0x000fea0003800000 */
.L_x_64:
        /* <DEDUP_REMOVED lines=10> */
.L_x_67:
[----:B------:R-:W-:Y:S05]  /*3140*/  BSYNC B1 ;  /* 0x0000000000017941 */ /* 0x000fea0003800000 */
.L_x_66:
        /* <DEDUP_REMOVED lines=10> */
.L_x_69:
[----:B------:R-:W-:Y:S05]  /*31f0*/  BSYNC B1 ;  /* 0x0000000000017941 */ /* 0x000fea0003800000 */
.L_x_68:
        /* <DEDUP_REMOVED lines=9> */
.L_x_71:
[----:B------:R-:W-:Y:S05]  /*3290*/  BSYNC B1 ;  /* 0x0000000000017941 */ /* 0x000fea0003800000 */
.L_x_70:
        /* <DEDUP_REMOVED lines=9> */
.L_x_73:
[----:B------:R-:W-:Y:S05]  /*3330*/  BSYNC B1 ;  /* 0x0000000000017941 */ /* 0x000fea0003800000 */
.L_x_72:
        /* <DEDUP_REMOVED lines=10> */
.L_x_75:
[----:B------:R-:W-:Y:S05]  /*33e0*/  BSYNC B1 ;  /* 0x0000000000017941 */ /* 0x000fea0003800000 */
.L_x_74:
        /* <DEDUP_REMOVED lines=10> */
.L_x_77:
[----:B------:R-:W-:Y:S05]  /*3490*/  BSYNC B1 ;  /* 0x0000000000017941 */ /* 0x000fea0003800000 */
.L_x_76:
        /* <DEDUP_REMOVED lines=9> */
.L_x_79:
[----:B------:R-:W-:Y:S05]  /*3530*/  BSYNC B1 ;  /* 0x0000000000017941 */ /* 0x000fea0003800000 */
.L_x_78:
        /* <DEDUP_REMOVED lines=9> */
.L_x_81:
[----:B------:R-:W-:Y:S05]  /*35d0*/  BSYNC B1 ;  /* 0x0000000000017941 */ /* 0x000fea0003800000 */
.L_x_80:
        /* <DEDUP_REMOVED lines=10> */
.L_x_83:
[----:B------:R-:W-:Y:S05]  /*3680*/  BSYNC B1 ;  /* 0x0000000000017941 */ /* 0x000fea0003800000 */
.L_x_82:
[----:B-----5:R-:W-:Y:S01]  /*3690*/  IMAD.U32 R5, R24, 0x10000, RZ ;  /* 0x0001000018057824 */ /* 0x020fe200078e00ff */
[----:B------:R-:W-:Y:S01]  /*36a0*/  ISETP.GT.AND P0, PT, R4, 0x39, PT ;  /* 0x000000390400780c */ /* 0x000fe20003f04270 */
[----:B------:R-:W-:Y:S01]  /*36b0*/  @P2 IMAD.MOV.U32 R4, RZ, RZ, R8 ;  /* 0x000000ffff042224 */ /* 0x000fe200078e0008 */
[----:B------:R-:W-:Y:S01]  /*36c0*/  BSSY B1, `(.L_x_84) ;  /* 0x000000a000017945 */ /* 0x000fe20003800000 */
[----:B------:R-:W-:Y:S01]  /*36d0*/  FMUL R5, R5, R56 ;  /* 0x0000003805057220 */ /* 0x000fe20000400000 */
[----:B------:R-:W-:-:S03]  /*36e0*/  ISETP.GT.AND P3, PT, R3, RZ, P0 ;  /* 0x000000ff0300720c */ /* 0x000fc60000764270 */
[----:B------:R-:W-:-:S05]  /*36f0*/  FFMA R5, R52, R19, R5 ;  /* 0x0000001334057223 */ /* 0x000fca0000000005 */
[----:B------:R-:W-:-:S04]  /*3700*/  F2FP.BF16.F32.PACK_AB R5, RZ, R5 ;  /* 0x00000005ff05723e */ /* 0x000fc800000010ff */
[----:B0-----:R-:W-:Y:S01]  /*3710*/  PRMT R14, R5, 0x7610, R14 ;  /* 0x00007610050e7816 */ /* 0x001fe2000000000e */
[----:B------:R-:W-:-:S05]  /*3720*/  @P2 IMAD.MOV.U32 R5, RZ, RZ, R9 ;  /* 0x000000ffff052224 */ /* 0x000fca00078e0009 */
[----:B------:R0:W-:Y:S01]  /*3730*/  @P2 STG.E.U16 desc[UR38][R4.64+0x70], R14 ;  /* 0x0000700e04002986 */ /* 0x0001e2000c101526 */
[----:B------:R-:W-:Y:S05]  /*3740*/  @!P3 BRA `(.L_x_85) ;  /* 0x000000000004b947 */ /* 0x000fea0003800000 */
[----:B------:R0:W5:Y:S02]  /*3750*/  LDG.E.LTC128B.U16 R24, desc[UR38][R6.64+0x72] ;  /* 0x0000722606187981 */ /* 0x000164000c1e1520 */
.L_x_85:
[----:B------:R-:W-:Y:S05]  /*3760*/  BSYNC B1 ;  /* 0x0000000000017941 */ /* 0x000fea0003800000 */
.L_x_84:
        /* <DEDUP_REMOVED lines=9> */
.L_x_87:
[----:B------:R-:W-:Y:S05]  /*3800*/  BSYNC B1 ;  /* 0x0000000000017941 */ /* 0x000fea0003800000 */
.L_x_86:
[----:B-----5:R-:W-:Y:S01]  /*3810*/  IMAD.U32 R5, R24, 0x10000, RZ ;  /* 0x0001000018057824 */ /* 0x020fe200078e00ff */
[----:B------:R-:W-:Y:S01]  /*3820*/  ISETP.GT.AND P0, PT, R3, 0x8, P0 ;  /* 0x000000080300780c */ /* 0x000fe20000704270 */
[----:B0-----:R-:W-:Y:S01]  /*3830*/  @P1 IMAD.MOV.U32 R4, RZ, RZ, R12 ;  /* 0x000000ffff041224 */ /* 0x001fe200078e000c */
[----:B------:R-:W-:Y:S01]  /*3840*/  BSSY B1, `(.L_x_88) ;  /* 0x0000009000017945 */ /* 0x000fe20003800000 */
[----:B------:R-:W-:-:S04]  /*3850*/  FMUL R5, R5, R56 ;  /* 0x0000003805057220 */ /* 0x000fc80000400000 */
[----:B------:R-:W-:-:S05]  /*3860*/  FFMA R5, R54, R19, R5 ;  /* 0x0000001336057223 */ /* 0x000fca0000000005 */
[----:B------:R-:W-:-:S04]  /*3870*/  F2FP.BF16.F32.PACK_AB R5, RZ, R5 ;  /* 0x00000005ff05723e */ /* 0x000fc800000010ff */
[----:B-1-3--:R-:W-:Y:S01]  /*3880*/  PRMT R6, R5, 0x7610, R6 ;  /* 0x0000761005067816 */ /* 0x00afe20000000006 */
[----:B------:R-:W-:-:S05]  /*3890*/  @P1 IMAD.MOV.U32 R5, RZ, RZ, R13 ;  /* 0x000000ffff051224 */ /* 0x000fca00078e000d */
[----:B------:R0:W-:Y:S01]  /*38a0*/  @P1 STG.E.U16 desc[UR38][R4.64+0x70], R6 ;  /* 0x0000700604001986 */ /* 0x0001e2000c101526 */
[----:B------:R-:W-:Y:S05]  /*38b0*/  @!P0 BRA `(.L_x_89) ;  /* 0x0000000000048947 */ /* 0x000fea0003800000 */
[----:B------:R1:W5:Y:S02]  /*38c0*/  LDG.E.LTC128B.U16 R24, desc[UR38][R10.64+0x72] ;  /* 0x000072260a187981 */ /* 0x000364000c1e1520 */
.L_x_89:
[----:B------:R-:W-:Y:S05]  /*38d0*/  BSYNC B1 ;  /* 0x0000000000017941 */ /* 0x000fea0003800000 */
.L_x_88:
[----:B------:R-:W-:Y:S05]  /*38e0*/  @!P0 BRA `(.L_x_90) ;  /* 0x0000000800a88947 */ /* 0x000fea0003800000 */
[----:B-----5:R-:W-:-:S04]  /*38f0*/  IMAD.U32 R3, R24, 0x10000, RZ ;  /* 0x0001000018037824 */ /* 0x020fc800078e00ff */
[----:B0-----:R-:W-:-:S04]  /*3900*/  FMUL R4, R3, R56 ;  /* 0x0000003803047220 */ /* 0x001fc80000400000 */
[----:B------:R-:W-:-:S05]  /*3910*/  FFMA R4, R55, R19, R4 ;  /* 0x0000001337047223 */ /* 0x000fca0000000004 */
[----:B------:R-:W-:-:S05]  /*3920*/  F2FP.BF16.F32.PACK_AB R4, RZ, R4 ;  /* 0x00000004ff04723e */ /* 0x000fca00000010ff */
[----:B------:R3:W-:Y:S01]  /*3930*/  STG.E.U16 desc[UR38][R12.64+0x72], R4 ;  /* 0x000072040c007986 */ /* 0x0007e2000c101526 */
[----:B------:R-:W-:Y:S05]  /*3940*/  BRA `(.L_x_90) ;  /* 0x0000000800907947 */ /* 0x000fea0003800000 */
.L_x_29:
[----:B------:R-:W-:Y:S01]  /*3950*/  ISETP.GT.AND P3, PT, R4, 0x1, PT ;  /* 0x000000010400780c */ /* 0x000fe20003f64270 */
[----:B------:R-:W-:Y:S01]  /*3960*/  ULDC.64 UR4, c[0x0][0x5c0] ;  /* 0x0001700000047ab9 */ /* 0x000fe20000000a00 */
[-C--:B------:R-:W-:Y:S01]  /*3970*/  FMUL R24, R24, R19.reuse ;  /* 0x0000001318187220 */ /* 0x080fe20000400000 */
[----:B------:R-:W-:Y:S01]  /*3980*/  LEA R6, P4, R70, UR4, 0x1 ;  /* 0x0000000446067c11 */ /* 0x000fe2000f8808ff */
[-C--:B------:R-:W-:Y:S01]  /*3990*/  FMUL R25, R25, R19.reuse ;  /* 0x0000001319197220 */ /* 0x080fe20000400000 */
[----:B------:R-:W-:Y:S01]  /*39a0*/  ISETP.GT.AND P0, PT, R3, RZ, P3 ;  /* 0x000000ff0300720c */ /* 0x000fe20001f04270 */
[-C--:B------:R-:W-:Y:S01]  /*39b0*/  FMUL R26, R26, R19.reuse ;  /* 0x000000131a1a7220 */ /* 0x080fe20000400000 */
[----:B------:R-:W-:Y:S01]  /*39c0*/  F2FP.BF16.F32.PACK_AB R24, RZ, R24 ;  /* 0x00000018ff18723e */ /* 0x000fe200000010ff */
[-C--:B------:R-:W-:Y:S01]  /*39d0*/  FMUL R27, R27, R19.reuse ;  /* 0x000000131b1b7220 */ /* 0x080fe20000400000 */
[----:B------:R-:W-:Y:S01]  /*39e0*/  LEA.HI.X R7, R70, UR5, R81, 0x1, P4 ;  /* 0x0000000546077c11 */ /* 0x000fe2000a0f0c51 */
[----:B------:R-:W-:Y:S01]  /*39f0*/  FMUL R28, R28, R19 ;  /* 0x000000131c1c7220 */ /* 0x000fe20000400000 */
[----:B------:R-:W-:Y:S01]  /*3a00*/  F2FP.BF16.F32.PACK_AB R25, RZ, R25 ;  /* 0x00000019ff19723e */ /* 0x000fe200000010ff */
[-C--:B------:R-:W-:Y:S01]  /*3a10*/  FMUL R29, R29, R19.reuse ;  /* 0x000000131d1d7220 */ /* 0x080fe20000400000 */
[----:B------:R-:W-:Y:S01]  /*3a20*/  ISETP.GT.AND P2, PT, R3, 0x8, P2 ;  /* 0x000000080300780c */ /* 0x000fe20001744270 */
[----:B------:R-:W-:Y:S01]  /*3a30*/  @P1 STG.E.U16 desc[UR38][R6.64], R24 ;  /* 0x0000001806001986 */ /* 0x000fe2000c101526 */
[----:B------:R-:W-:Y:S01]  /*3a40*/  ISETP.GT.AND P1, PT, R4, 0x8, PT ;  /* 0x000000080400780c */ /* 0x000fe20003f24270 */
[-C--:B------:R-:W-:Y:S01]  /*3a50*/  FMUL R30, R30, R19.reuse ;  /* 0x000000131e1e7220 */ /* 0x080fe20000400000 */
[C---:B------:R-:W-:Y:S01]  /*3a60*/  SHF.L.U64.HI R5, R57.reuse, 0x1, R58 ;  /* 0x0000000139057819 */ /* 0x040fe2000001023a */
[----:B------:R-:W-:Y:S01]  /*3a70*/  @P0 STG.E.U16 desc[UR38][R6.64+0x2], R25 ;  /* 0x0000021906000986 */ /* 0x000fe2000c101526 */
[----:B------:R-:W-:Y:S01]  /*3a80*/  LEA R8, P5, R57, R6, 0x1 ;  /* 0x0000000639087211 */ /* 0x000fe200078a08ff */
[-C--:B------:R-:W-:Y:S01]  /*3a90*/  FMUL R31, R31, R19.reuse ;  /* 0x000000131f1f7220 */ /* 0x080fe20000400000 */
[----:B------:R-:W-:Y:S01]  /*3aa0*/  ISETP.GT.AND P3, PT, R3, 0x8, P3 ;  /* 0x000000080300780c */ /* 0x000fe20001f64270 */
[-C--:B------:R-:W-:Y:S01]  /*3ab0*/  FMUL R32, R32, R19.reuse ;  /* 0x0000001320207220 */ /* 0x080fe20000400000 */
[----:B------:R-:W-:Y:S01]  /*3ac0*/  ISETP.GT.AND P0, PT, R4, 0x9, PT ;  /* 0x000000090400780c */ /* 0x000fe20003f04270 */
[----:B------:R-:W-:Y:S01]  /*3ad0*/  IMAD.X R9, R5, 0x1, R7, P5 ;  /* 0x0000000105097824 */ /* 0x000fe200028e0607 */
[----:B------:R-:W-:Y:S01]  /*3ae0*/  ISETP.GT.AND P4, PT, R3, RZ, P1 ;  /* 0x000000ff0300720c */ /* 0x000fe20000f84270 */
[-C--:B------:R-:W-:Y:S01]  /*3af0*/  FMUL R33, R33, R19.reuse ;  /* 0x0000001321217220 */ /* 0x080fe20000400000 */
[----:B------:R-:W-:Y:S01]  /*3b00*/  F2FP.BF16.F32.PACK_AB R26, RZ, R26 ;  /* 0x0000001aff1a723e */ /* 0x000fe200000010ff */
[-C--:B------:R-:W-:Y:S01]  /*3b10*/  FMUL R34, R34, R19.reuse ;  /* 0x0000001322227220 */ /* 0x080fe20000400000 */
[----:B------:R-:W-:Y:S01]  /*3b20*/  ISETP.GT.AND P5, PT, R3, RZ, P0 ;  /* 0x000000ff0300720c */ /* 0x000fe200007a4270 */
[----:B------:R-:W-:Y:S01]  /*3b30*/  FMUL R35, R35, R19 ;  /* 0x0000001323237220 */ /* 0x000fe20000400000 */
[----:B------:R-:W-:Y:S01]  /*3b40*/  F2FP.BF16.F32.PACK_AB R27, RZ, R27 ;  /* 0x0000001bff1b723e */ /* 0x000fe200000010ff */
[----:B------:R-:W-:Y:S01]  /*3b50*/  @P2 STG.E.U16 desc[UR38][R8.64], R26 ;  /* 0x0000001a08002986 */ /* 0x000fe2000c101526 */
[----:B------:R-:W-:Y:S01]  /*3b60*/  F2FP.BF16.F32.PACK_AB R28, RZ, R28 ;  /* 0x0000001cff1c723e */ /* 0x000fe200000010ff */
[-C--:B------:R-:W-:Y:S01]  /*3b70*/  FMUL R36, R36, R19.reuse ;  /* 0x0000001324247220 */ /* 0x080fe20000400000 */
[----:B------:R-:W-:Y:S01]  /*3b80*/  ISETP.GT.AND P2, PT, R3, 0x8, P1 ;  /* 0x000000080300780c */ /* 0x000fe20000f44270 */
[----:B------:R-:W-:Y:S01]  /*3b90*/  @P3 STG.E.U16 desc[UR38][R8.64+0x2], R27 ;  /* 0x0000021b08003986 */ /* 0x000fe2000c101526 */
[----:B------:R-:W-:Y:S01]  /*3ba0*/  ISETP.GT.AND P1, PT, R4, 0x10, PT ;  /* 0x000000100400780c */ /* 0x000fe20003f24270 */
[----:B------:R-:W-:Y:S01]  /*3bb0*/  FMUL R37, R37, R19 ;  /* 0x0000001325257220 */ /* 0x000fe20000400000 */
[----:B------:R-:W-:Y:S01]  /*3bc0*/  F2FP.BF16.F32.PACK_AB R29, RZ, R29 ;  /* 0x0000001dff1d723e */ /* 0x000fe200000010ff */
[----:B------:R-:W-:Y:S01]  /*3bd0*/  @P4 STG.E.U16 desc[UR38][R6.64+0x10], R28 ;  /* 0x0000101c06004986 */ /* 0x000fe2000c101526 */
[C---:B------:R-:W-:Y:S01]  /*3be0*/  ISETP.GT.AND P3, PT, R3.reuse, 0x8, P0 ;  /* 0x000000080300780c */ /* 0x040fe20000764270 */
[-C--:B------:R-:W-:Y:S01]  /*3bf0*/  FMUL R38, R38, R19.reuse ;  /* 0x0000001326267220 */ /* 0x080fe20000400000 */
[----:B------:R-:W-:Y:S01]  /*3c00*/  ISETP.GT.AND P0, PT, R4, 0x11, PT ;  /* 0x000000110400780c */ /* 0x000fe20003f04270 */
[----:B------:R-:W-:Y:S01]  /*3c10*/  @P5 STG.E.U16 desc[UR38][R6.64+0x12], R29 ;  /* 0x0000121d06005986 */ /* 0x000fe2000c101526 */
        /* <DEDUP_REMOVED lines=42> */
[----:B------:R-:W-:Y:S01]  /*3ec0*/  ISETP.GT.AND P5, PT, R3, RZ, P0 ;  /* 0x000000ff0300720c */ /* 0x000fe200007a4270 */
[-C--:B------:R-:W-:Y:S01]  /*3ed0*/  FMUL R52, R52, R19.reuse ;  /* 0x0000001334347220 */ /* 0x080fe20000400000 */
[----:B------:R-:W-:Y:S01]  /*3ee0*/  F2FP.BF16.F32.PACK_AB R38, RZ, R38 ;  /* 0x00000026ff26723e */ /* 0x000fe200000010ff */
[----:B------:R-:W-:Y:S01]  /*3ef0*/  FMUL R53, R53, R19 ;  /* 0x0000001335357220 */ /* 0x000fe20000400000 */
[----:B------:R-:W-:Y:S01]  /*3f00*/  F2FP.BF16.F32.PACK_AB R39, RZ, R39 ;  /* 0x00000027ff27723e */ /* 0x000fe200000010ff */
[----:B------:R-:W-:Y:S01]  /*3f10*/  FMUL R54, R54, R19 ;  /* 0x0000001336367220 */ /* 0x000fe20000400000 */
[----:B------:R-:W-:Y:S01]  /*3f20*/  F2FP.BF16.F32.PACK_AB R40, RZ, R40 ;  /* 0x00000028ff28723e */ /* 0x000fe200000010ff */
[----:B------:R-:W-:Y:S01]  /*3f30*/  @P2 STG.E.U16 desc[UR38][R8.64+0x30], R38 ;  /* 0x0000302608002986 */ /* 0x000fe2000c101526 */
[----:B------:R-:W-:Y:S01]  /*3f40*/  F2FP.BF16.F32.PACK_AB R41, RZ, R41 ;  /* 0x00000029ff29723e */ /* 0x000fe200000010ff */
[----:B------:R-:W-:Y:S01]  /*3f50*/  FMUL R55, R55, R19 ;  /* 0x0000001337377220 */ /* 0x000fe20000400000 */
[C---:B------:R-:W-:Y:S01]  /*3f60*/  ISETP.GT.AND P1, PT, R3.reuse, 0x8, P1 ;  /* 0x000000080300780c */ /* 0x040fe20000f24270 */
[----:B------:R-:W-:Y:S01]  /*3f70*/  @P3 STG.E.U16 desc[UR38][R8.64+0x32], R39 ;  /* 0x0000322708003986 */ /* 0x000fe2000c101526 */
[----:B------:R-:W-:-:S02]  /*3f80*/  ISETP.GT.AND P2, PT, R3, 0x8, P0 ;  /* 0x000000080300780c */ /* 0x000fc40000744270 */
[C---:B------:R-:W-:Y:S01]  /*3f90*/  ISETP.GT.AND P0, PT, R4.reuse, 0x29, PT ;  /* 0x000000290400780c */ /* 0x040fe20003f04270 */
[----:B------:R-:W-:Y:S01]  /*3fa0*/  @P4 STG.E.U16 desc[UR38][R6.64+0x40], R40 ;  /* 0x0000402806004986 */ /* 0x000fe2000c101526 */
[----:B------:R-:W-:Y:S02]  /*3fb0*/  ISETP.GT.AND P4, PT, R4, 0x28, PT ;  /* 0x000000280400780c */ /* 0x000fe40003f84270 */
[----:B------:R-:W-:Y:S01]  /*3fc0*/  F2FP.BF16.F32.PACK_AB R42, RZ, R42 ;  /* 0x0000002aff2a723e */ /* 0x000fe200000010ff */
[----:B------:R-:W-:Y:S01]  /*3fd0*/  @P5 STG.E.U16 desc[UR38][R6.64+0x42], R41 ;  /* 0x0000422906005986 */ /* 0x000fe2000c101526 */
[C---:B------:R-:W-:Y:S02]  /*3fe0*/  ISETP.GT.AND P5, PT, R3.reuse, RZ, P4 ;  /* 0x000000ff0300720c */ /* 0x040fe400027a4270 */
[----:B------:R-:W-:Y:S01]  /*3ff0*/  ISETP.GT.AND P3, PT, R3, RZ, P0 ;  /* 0x000000ff0300720c */ /* 0x000fe20000764270 */
[----:B------:R-:W-:Y:S01]  /*4000*/  @P1 STG.E.U16 desc[UR38][R8.64+0x40], R42 ;  /* 0x0000402a08001986 */ /* 0x000fe2000c101526 */
[----:B------:R-:W-:-:S02]  /*4010*/  F2FP.BF16.F32.PACK_AB R43, RZ, R43 ;  /* 0x0000002bff2b723e */ /* 0x000fc400000010ff */
[----:B------:R-:W-:Y:S02]  /*4020*/  F2FP.BF16.F32.PACK_AB R44, RZ, R44 ;  /* 0x0000002cff2c723e */ /* 0x000fe400000010ff */
[C---:B------:R-:W-:Y:S01]  /*4030*/  ISETP.GT.AND P4, PT, R3.reuse, 0x8, P4 ;  /* 0x000000080300780c */ /* 0x040fe20002784270 */
[----:B------:R-:W-:Y:S01]  /*4040*/  @P2 STG.E.U16 desc[UR38][R8.64+0x42], R43 ;  /* 0x0000422b08002986 */ /* 0x000fe2000c101526 */
[----:B------:R-:W-:Y:S02]  /*4050*/  F2FP.BF16.F32.PACK_AB R45, RZ, R45 ;  /* 0x0000002dff2d723e */ /* 0x000fe400000010ff */
[C---:B------:R-:W-:Y:S01]  /*4060*/  ISETP.GT.AND P2, PT, R4.reuse, 0x31, PT ;  /* 0x000000310400780c */ /* 0x040fe20003f44270 */
[----:B------:R-:W-:Y:S01]  /*4070*/  @P5 STG.E.U16 desc[UR38][R6.64+0x50], R44 ;  /* 0x0000502c06005986 */ /* 0x000fe2000c101526 */
[----:B------:R-:W-:Y:S02]  /*4080*/  ISETP.GT.AND P5, PT, R3, 0x8, P0 ;  /* 0x000000080300780c */ /* 0x000fe400007a4270 */
[C---:B------:R-:W-:Y:S01]  /*4090*/  ISETP.GT.AND P1, PT, R4.reuse, 0x38, PT ;  /* 0x000000380400780c */ /* 0x040fe20003f24270 */
[----:B------:R-:W-:Y:S01]  /*40a0*/  @P3 STG.E.U16 desc[UR38][R6.64+0x52], R45 ;  /* 0x0000522d06003986 */ /* 0x000fe2000c101526 */
[----:B------:R-:W-:-:S02]  /*40b0*/  ISETP.GT.AND P3, PT, R4, 0x30, PT ;  /* 0x000000300400780c */ /* 0x000fc40003f64270 */
[----:B------:R-:W-:Y:S01]  /*40c0*/  ISETP.GT.AND P0, PT, R4, 0x39, PT ;  /* 0x000000390400780c */ /* 0x000fe20003f04270 */
[----:B------:R-:W-:Y:S01]  /*40d0*/  @P4 IMAD.MOV.U32 R4, RZ, RZ, R8 ;  /* 0x000000ffff044224 */ /* 0x000fe200078e0008 */
[----:B------:R-:W-:Y:S01]  /*40e0*/  F2FP.BF16.F32.PACK_AB R46, RZ, R46 ;  /* 0x0000002eff2e723e */ /* 0x000fe200000010ff */
[----:B------:R-:W-:Y:S01]  /*40f0*/  @P4 IMAD.MOV.U32 R5, RZ, RZ, R9 ;  /* 0x000000ffff054224 */ /* 0x000fe200078e0009 */
[----:B------:R-:W-:Y:S02]  /*4100*/  F2FP.BF16.F32.PACK_AB R47, RZ, R47 ;  /* 0x0000002fff2f723e */ /* 0x000fe400000010ff */
[----:B------:R-:W-:Y:S02]  /*4110*/  F2FP.BF16.F32.PACK_AB R48, RZ, R48 ;  /* 0x00000030ff30723e */ /* 0x000fe400000010ff */
[----:B------:R0:W-:Y:S01]  /*4120*/  @P4 STG.E.U16 desc[UR38][R4.64+0x50], R46 ;  /* 0x0000502e04004986 */ /* 0x0001e2000c101526 */
[----:B------:R-:W-:Y:S02]  /*4130*/  ISETP.GT.AND P4, PT, R3, RZ, P2 ;  /* 0x000000ff0300720c */ /* 0x000fe40001784270 */
[----:B------:R-:W-:-:S02]  /*4140*/  F2FP.BF16.F32.PACK_AB R49, RZ, R49 ;  /* 0x00000031ff31723e */ /* 0x000fc400000010ff */
[----:B------:R-:W-:Y:S02]  /*4150*/  ISETP.GT.AND P2, PT, R3, 0x8, P2 ;  /* 0x000000080300780c */ /* 0x000fe40001744270 */
[----:B------:R-:W-:Y:S02]  /*4160*/  F2FP.BF16.F32.PACK_AB R50, RZ, R50 ;  /* 0x00000032ff32723e */ /* 0x000fe400000010ff */
[----:B------:R-:W-:Y:S02]  /*4170*/  F2FP.BF16.F32.PACK_AB R51, RZ, R51 ;  /* 0x00000033ff33723e */ /* 0x000fe400000010ff */
[----:B------:R-:W-:Y:S01]  /*4180*/  F2FP.BF16.F32.PACK_AB R52, RZ, R52 ;  /* 0x00000034ff34723e */ /* 0x000fe200000010ff */
[----:B0-----:R-:W-:Y:S01]  /*4190*/  @P5 IMAD.MOV.U32 R4, RZ, RZ, R8 ;  /* 0x000000ffff045224 */ /* 0x001fe200078e0008 */
[----:B------:R-:W-:Y:S01]  /*41a0*/  F2FP.BF16.F32.PACK_AB R53, RZ, R53 ;  /* 0x00000035ff35723e */ /* 0x000fe200000010ff */
[----:B------:R-:W-:Y:S01]  /*41b0*/  @P5 IMAD.MOV.U32 R5, RZ, RZ, R9 ;  /* 0x000000ffff055224 */ /* 0x000fe200078e0009 */
[----:B------:R-:W-:-:S02]  /*41c0*/  F2FP.BF16.F32.PACK_AB R54, RZ, R54 ;  /* 0x00000036ff36723e */ /* 0x000fc400000010ff */
[----:B------:R-:W-:Y:S02]  /*41d0*/  F2FP.BF16.F32.PACK_AB R55, RZ, R55 ;  /* 0x00000037ff37723e */ /* 0x000fe400000010ff */
[----:B------:R0:W-:Y:S01]  /*41e0*/  @P5 STG.E.U16 desc[UR38][R4.64+0x52], R47 ;  /* 0x0000522f04005986 */ /* 0x0001e2000c101526 */
[C---:B------:R-:W-:Y:S02]  /*41f0*/  ISETP.GT.AND P5, PT, R3.reuse, RZ, P3 ;  /* 0x000000ff0300720c */ /* 0x040fe40001fa4270 */
[----:B------:R-:W-:-:S11]  /*4200*/  ISETP.GT.AND P3, PT, R3, 0x8, P3 ;  /* 0x000000080300780c */ /* 0x000fd60001f64270 */
[----:B0-----:R-:W-:Y:S02]  /*4210*/  @P5 IMAD.MOV.U32 R4, RZ, RZ, R6 ;  /* 0x000000ffff045224 */ /* 0x001fe400078e0006 */
[----:B------:R-:W-:-:S05]  /*4220*/  @P5 IMAD.MOV.U32 R5, RZ, RZ, R7 ;  /* 0x000000ffff055224 */ /* 0x000fca00078e0007 */
[----:B------:R0:W-:Y:S01]  /*4230*/  @P5 STG.E.U16 desc[UR38][R4.64+0x60], R48 ;  /* 0x0000603004005986 */ /* 0x0001e2000c101526 */
[C---:B------:R-:W-:Y:S02]  /*4240*/  ISETP.GT.AND P5, PT, R3.reuse, RZ, P0 ;  /* 0x000000ff0300720c */ /* 0x040fe400007a4270 */
[----:B------:R-:W-:Y:S01]  /*4250*/  ISETP.GT.AND P0, PT, R3, 0x8, P0 ;  /* 0x000000080300780c */ /* 0x000fe20000704270 */
[----:B0-----:R-:W-:Y:S02]  /*4260*/  @P4 IMAD.MOV.U32 R4, RZ, RZ, R6 ;  /* 0x000000ffff044224 */ /* 0x001fe400078e0006 */
[----:B------:R-:W-:-:S05]  /*4270*/  @P4 IMAD.MOV.U32 R5, RZ, RZ, R7 ;  /* 0x000000ffff054224 */ /* 0x000fca00078e0007 */
[----:B------:R0:W-:Y:S01]  /*4280*/  @P4 STG.E.U16 desc[UR38][R4.64+0x62], R49 ;  /* 0x0000623104004986 */ /* 0x0001e2000c101526 */
[C---:B------:R-:W-:Y:S02]  /*4290*/  ISETP.GT.AND P4, PT, R3.reuse, RZ, P1 ;  /* 0x000000ff0300720c */ /* 0x040fe40000f84270 */
[----:B------:R-:W-:Y:S01]  /*42a0*/  ISETP.GT.AND P1, PT, R3, 0x8, P1 ;  /* 0x000000080300780c */ /* 0x000fe20000f24270 */
[----:B0-----:R-:W-:Y:S02]  /*42b0*/  @P3 IMAD.MOV.U32 R4, RZ, RZ, R8 ;  /* 0x000000ffff043224 */ /* 0x001fe400078e0008 */
[----:B------:R-:W-:-:S05]  /*42c0*/  @P3 IMAD.MOV.U32 R5, RZ, RZ, R9 ;  /* 0x000000ffff053224 */ /* 0x000fca00078e0009 */
[----:B------:R0:W-:Y:S02]  /*42d0*/  @P3 STG.E.U16 desc[UR38][R4.64+0x60], R50 ;  /* 0x0000603204003986 */ /* 0x0001e4000c101526 */
[----:B0-----:R-:W-:Y:S02]  /*42e0*/  @P2 IMAD.MOV.U32 R4, RZ, RZ, R8 ;  /* 0x000000ffff042224 */ /* 0x001fe400078e0008 */
[----:B------:R-:W-:-:S05]  /*42f0*/  @P2 IMAD.MOV.U32 R5, RZ, RZ, R9 ;  /* 0x000000ffff052224 */ /* 0x000fca00078e0009 */
[----:B------:R0:W-:Y:S02]  /*4300*/  @P2 STG.E.U16 desc[UR38][R4.64+0x62], R51 ;  /* 0x0000623304002986 */ /* 0x0001e4000c101526 */
[----:B0-----:R-:W-:Y:S02]  /*4310*/  @P4 IMAD.MOV.U32 R4, RZ, RZ, R6 ;  /* 0x000000ffff044224 */ /* 0x001fe400078e0006 */
[----:B------:R-:W-:-:S05]  /*4320*/  @P4 IMAD.MOV.U32 R5, RZ, RZ, R7 ;  /* 0x000000ffff054224 */ /* 0x000fca00078e0007 */
[----:B------:R0:W-:Y:S04]  /*4330*/  @P4 STG.E.U16 desc[UR38][R4.64+0x70], R52 ;  /* 0x0000703404004986 */ /* 0x0001e8000c101526 */
[----:B------:R1:W-:Y:S01]  /*4340*/  @P5 STG.E.U16 desc[UR38][R6.64+0x72], R53 ;  /* 0x0000723506005986 */ /* 0x0003e2000c101526 */
[----:B0-----:R-:W-:Y:S02]  /*4350*/  @P1 IMAD.MOV.U32 R4, RZ, RZ, R8 ;  /* 0x000000ffff041224 */ /* 0x001fe400078e0008 */
[----:B------:R-:W-:-:S05]  /*4360*/  @P1 IMAD.MOV.U32 R5, RZ, RZ, R9 ;  /* 0x000000ffff051224 */ /* 0x000fca00078e0009 */
[----:B------:R1:W-:Y:S04]  /*4370*/  @P1 STG.E.U16 desc[UR38][R4.64+0x70], R54 ;  /* 0x0000703604001986 */ /* 0x0003e8000c101526 */
[----:B------:R1:W-:Y:S02]  /*4380*/  @P0 STG.E.U16 desc[UR38][R8.64+0x72], R55 ;  /* 0x0000723708000986 */ /* 0x0003e4000c101526 */
.L_x_90:
[----:B------:R-:W-:Y:S05]  /*4390*/  BSYNC B0 ;  /* 0x0000000000007941 */ /* 0x000fea0003800000 */
.L_x_28:
[----:B------:R-:W-:Y:S01]  /*43a0*/  IADD3 R16, P0, R16, UR36, RZ ;  /* 0x0000002410107c10 */ /* 0x000fe2000ff1e0ff */
[----:B------:R-:W-:Y:S01]  /*43b0*/  ULDC.64 UR4, c[0x0][0x650] ;  /* 0x0001940000047ab9 */ /* 0x000fe20000000a00 */
[----:B------:R-:W-:Y:S01]  /*43c0*/  PRMT R3, RZ, 0x7610, R3 ;  /* 0x00007610ff037816 */ /* 0x000fe20000000003 */
[----:B------:R-:W-:Y:S01]  /*43d0*/  IMAD.MOV.U32 R68, RZ, RZ, -0x1 ;  /* 0xffffffffff447424 */ /* 0x000fe200078e00ff */
[----:B------:R-:W-:Y:S01]  /*43e0*/  IADD3.X R17, R17, UR42, RZ, P0, !PT ;  /* 0x0000002a11117c10 */ /* 0x000fe200087fe4ff */
[----:B------:R-:W-:Y:S01]  /*43f0*/  IMAD.MOV.U32 R67, RZ, RZ, -0x1 ;  /* 0xffffffffff437424 */ /* 0x000fe200078e00ff */
[----:B------:R-:W-:-:S04]  /*4400*/  ISETP.GE.U32.AND P0, PT, R16, UR4, PT ;  /* 0x0000000410007c0c */ /* 0x000fc8000bf06070 */
[----:B------:R-:W-:-:S13]  /*4410*/  ISETP.GE.U32.AND.EX P0, PT, R17, UR5, PT, P0 ;  /* 0x0000000511007c0c */ /* 0x000fda000bf06100 */
[----:B------:R-:W-:Y:S05]  /*4420*/  @P0 BRA `(.L_x_91) ;  /* 0x00000004004c0947 */ /* 0x000fea0003800000 */
[----:B-12-4-:R-:W1:Y:S01]  /*4430*/  LDC.64 R10, c[0x0][0x628] ;  /* 0x00018a00ff0a7b82 */ /* 0x016e620000000a00 */
[----:B---3--:R-:W2:Y:S01]  /*4440*/  S2R R12, SR_CTAID.X ;  /* 0x00000000000c7919 */ /* 0x008ea20000002500 */
[----:B------:R-:W-:Y:S02]  /*4450*/  IMAD.MOV.U32 R8, RZ, RZ, R16 ;  /* 0x000000ffff087224 */ /* 0x000fe400078e0010 */
[----:B------:R-:W-:Y:S01]  /*4460*/  IMAD.MOV.U32 R9, RZ, RZ, R17 ;  /* 0x000000ffff097224 */ /* 0x000fe200078e0011 */
[----:B------:R-:W3:Y:S03]  /*4470*/  S2R R20, SR_CTAID.Y ;  /* 0x0000000000147919 */ /* 0x000ee60000002600 */
[----:B------:R-:W4:Y:S08]  /*4480*/  LDC R0, c[0x0][0x630] ;  /* 0x00018c00ff007b82 */ /* 0x000f300000000800 */
[----:B------:R-:W0:Y:S01]  /*4490*/  LDC.64 R14, c[0x0][0x620] ;  /* 0x00018800ff0e7b82 */ /* 0x000e220000000a00 */
[----:B-1----:R-:W-:-:S04]  /*44a0*/  ISETP.NE.U32.AND P0, PT, R10, RZ, PT ;  /* 0x000000ff0a00720c */ /* 0x002fc80003f05070 */
[----:B------:R-:W-:-:S13]  /*44b0*/  ISETP.NE.AND.EX P0, PT, R11, RZ, PT, P0 ;  /* 0x000000ff0b00720c */ /* 0x000fda0003f05300 */
[----:B0-234-:R-:W-:Y:S05]  /*44c0*/  @!P0 BRA `(.L_x_92) ;  /* 0x0000000000288947 */ /* 0x01dfea0003800000 */
        /* <DEDUP_REMOVED lines=10> */
.L_x_92:
[-CC-:B------:R-:W-:Y:S01]  /*4570*/  SHF.R.U64 R67, R8, R0.reuse, R9.reuse ;  /* 0x0000000008437219 */ /* 0x180fe20000001209 */
[----:B------:R-:W0:Y:S01]  /*4580*/  LDC.64 R26, c[0x0][0x640] ;  /* 0x00019000ff1a7b82 */ /* 0x000e220000000a00 */
[----:B------:R-:W-:Y:S01]  /*4590*/  SHF.R.U32.HI R0, RZ, R0, R9 ;  /* 0x00000000ff007219 */ /* 0x000fe20000011609 */
[----:B------:R-:W-:Y:S01]  /*45a0*/  ULDC UR4, c[0x0][0x150] ;  /* 0x0000540000047ab9 */ /* 0x000fe20000000800 */
[----:B------:R-:W-:Y:S02]  /*45b0*/  IADD3 R3, P0, RZ, -R67, RZ ;  /* 0x80000043ff037210 */ /* 0x000fe40007f1e0ff */
[----:B------:R-:W-:-:S03]  /*45c0*/  I2FP.F32.U32 R7, R12 ;  /* 0x0000000c00077245 */ /* 0x000fc60000201000 */
[----:B------:R-:W1:Y:S01]  /*45d0*/  LDC R6, c[0x0][0x618] ;  /* 0x00018600ff067b82 */ /* 0x000e620000000800 */
[----:B------:R-:W-:Y:S02]  /*45e0*/  IMAD.X R5, RZ, RZ, ~R0, P0 ;  /* 0x000000ffff057224 */ /* 0x000fe400000e0e00 */
[----:B------:R-:W-:Y:S01]  /*45f0*/  FMUL R7, R7, UR4 ;  /* 0x0000000407077c20 */ /* 0x000fe20008400000 */
[----:B------:R-:W-:Y:S01]  /*4600*/  ULDC UR4, c[0x0][0x154] ;  /* 0x0000550000047ab9 */ /* 0x000fe20000000800 */
[-C--:B------:R-:W-:Y:S02]  /*4610*/  IMAD R0, R5, R14.reuse, RZ ;  /* 0x0000000e05007224 */ /* 0x080fe400078e02ff */
[C---:B------:R-:W-:Y:S01]  /*4620*/  IMAD.WIDE.U32 R4, R3.reuse, R14, R16 ;  /* 0x0000000e03047225 */ /* 0x040fe200078e0010 */
[----:B------:R-:W2:Y:S01]  /*4630*/  LDC R8, c[0x0][0x608] ;  /* 0x00018200ff087b82 */ /* 0x000ea20000000800 */
[----:B------:R-:W3:Y:S02]  /*4640*/  F2I.U32.TRUNC.NTZ R7, R7 ;  /* 0x0000000700077305 */ /* 0x000ee4000020f000 */
[----:B------:R-:W-:Y:S01]  /*4650*/  IMAD R3, R3, R15, R0 ;  /* 0x0000000f03037224 */ /* 0x000fe200078e0200 */
[----:B------:R-:W-:-:S03]  /*4660*/  I2FP.F32.U32 R0, R20 ;  /* 0x0000001400007245 */ /* 0x000fc60000201000 */
[----:B------:R-:W-:Y:S01]  /*4670*/  IMAD.IADD R3, R5, 0x1, R3 ;  /* 0x0000000105037824 */ /* 0x000fe200078e0203 */
[----:B------:R-:W4:Y:S01]  /*4680*/  LDC R11, c[0x0][0x658] ;  /* 0x00019600ff0b7b82 */ /* 0x000f220000000800 */
[----:B0-----:R-:W-:-:S04]  /*4690*/  ISETP.NE.U32.AND P0, PT, R26, RZ, PT ;  /* 0x000000ff1a00720c */ /* 0x001fc80003f05070 */
[----:B------:R-:W-:-:S03]  /*46a0*/  ISETP.NE.AND.EX P0, PT, R27, RZ, PT, P0 ;  /* 0x000000ff1b00720c */ /* 0x000fc60003f05300 */
[----:B------:R-:W0:Y:S01]  /*46b0*/  LDC R9, c[0x0][0x144] ;  /* 0x00005100ff097b82 */ /* 0x000e220000000800 */
[-C--:B-1----:R-:W-:Y:S01]  /*46c0*/  SHF.R.U64 R10, R4, R6.reuse, R3 ;  /* 0x00000006040a7219 */ /* 0x082fe20000001203 */
[----:B---3--:R-:W-:Y:S01]  /*46d0*/  IMAD.MOV R7, RZ, RZ, -R7 ;  /* 0x000000ffff077224 */ /* 0x008fe200078e0a07 */
[----:B------:R-:W-:Y:S01]  /*46e0*/  SHF.R.U32.HI R3, RZ, R6, R3 ;  /* 0x00000006ff037219 */ /* 0x000fe20000011603 */
[----:B------:R-:W-:-:S04]  /*46f0*/  FMUL R6, R0, UR4 ;  /* 0x0000000400067c20 */ /* 0x000fc80008400000 */
[----:B------:R-:W1:Y:S01]  /*4700*/  LDC R21, c[0x0][0x148] ;  /* 0x00005200ff157b82 */ /* 0x000e620000000800 */
[----:B------:R3:W0:Y:S01]  /*4710*/  F2I.U32.TRUNC.NTZ R14, R6 ;  /* 0x00000006000e7305 */ /* 0x000622000020f000 */
[-CC-:B--2---:R-:W-:Y:S02]  /*4720*/  SHF.R.U64 R13, R10, R8.reuse, R3.reuse ;  /* 0x000000080a0d7219 */ /* 0x184fe40000001203 */
[----:B------:R-:W-:-:S04]  /*4730*/  SHF.R.U32.HI R0, RZ, R8, R3 ;  /* 0x00000008ff007219 */ /* 0x000fc80000011603 */
[----:B-----5:R-:W2:Y:S01]  /*4740*/  LDC R24, c[0x0][0x648] ;  /* 0x00019200ff187b82 */ /* 0x020ea20000000800 */
[-CC-:B----4-:R-:W-:Y:S02]  /*4750*/  SHF.R.U64 R15, R13, R11.reuse, R0.reuse ;  /* 0x0000000b0d0f7219 */ /* 0x190fe40000001200 */
[----:B------:R-:W-:-:S03]  /*4760*/  SHF.R.U32.HI R5, RZ, R11, R0 ;  /* 0x0000000bff057219 */ /* 0x000fc60000011600 */
[----:B------:R-:W-:Y:S02]  /*4770*/  IMAD.MOV.U32 R4, RZ, RZ, R15 ;  /* 0x000000ffff047224 */ /* 0x000fe400078e000f */
[----:B------:R-:W4:Y:S01]  /*4780*/  LDC R28, c[0x0][0x638] ;  /* 0x00018e00ff1c7b82 */ /* 0x000f220000000800 */
[----:B0-----:R-:W-:-:S07]  /*4790*/  IMAD R25, R9, R7, R12 ;  /* 0x0000000709197224 */ /* 0x001fce00078e020c */
[----:B------:R-:W0:Y:S08]  /*47a0*/  LDC R29, c[0x0][0x610] ;  /* 0x00018400ff1d7b82 */ /* 0x000e300000000800 */
[----:B------:R-:W0:Y:S01]  /*47b0*/  LDC R30, c[0x0][0x600] ;  /* 0x00018000ff1e7b82 */ /* 0x000e220000000800 */
[----:B-123--:R-:W-:Y:S05]  /*47c0*/  @!P0 BRA `(.L_x_93) ;  /* 0x0000000000288947 */ /* 0x00efea0003800000 */
        /* <DEDUP_REMOVED lines=10> */
.L_x_93:
[----:B------:R-:W-:Y:S01]  /*4870*/  ISETP.NE.AND P0, PT, R2, 0x1, PT ;  /* 0x000000010200780c */ /* 0x000fe20003f05270 */
[----:B------:R-:W-:Y:S01]  /*4880*/  IMAD.MOV R14, RZ, RZ, -R14 ;  /* 0x000000ffff0e7224 */ /* 0x000fe200078e0a0e */
[----:B------:R-:W-:Y:S02]  /*4890*/  SHF.R.U64 R3, R4, R24, R5 ;  /* 0x0000001804037219 */ /* 0x000fe40000001205 */
[----:B------:R-:W-:Y:S02]  /*48a0*/  LOP3.LUT R0, R13, R64, RZ, 0xc0, !PT ;  /* 0x000000400d007212 */ /* 0x000fe400078ec0ff */
[----:B------:R-:W-:Y:S01]  /*48b0*/  LOP3.LUT R10, R10, R63, RZ, 0xc0, !PT ;  /* 0x0000003f0a0a7212 */ /* 0x000fe200078ec0ff */
[----:B------:R-:W-:Y:S02]  /*48c0*/  IMAD.MOV R4, RZ, RZ, -R3 ;  /* 0x000000ffff047224 */ /* 0x000fe400078e0a03 */
[----:B------:R-:W-:Y:S02]  /*48d0*/  IMAD R0, R59, R3, R0 ;  /* 0x000000033b007224 */ /* 0x000fe400078e0200 */
[----:B----4-:R-:W-:-:S02]  /*48e0*/  IMAD R3, R4, R28, R15 ;  /* 0x0000001c04037224 */ /* 0x010fc400078e020f */
[----:B------:R-:W-:Y:S02]  /*48f0*/  @P0 IMAD R25, R21, R14, R20 ;  /* 0x0000000e15190224 */ /* 0x000fe400078e0214 */
[----:B0-----:R-:W-:Y:S02]  /*4900*/  IMAD R5, R3, R30, R10 ;  /* 0x0000001e03057224 */ /* 0x001fe400078e020a */
[----:B------:R-:W-:Y:S02]  /*4910*/  IMAD R0, R0, R29, R25 ;  /* 0x0000001d00007224 */ /* 0x000fe400078e0219 */
[----:B------:R-:W-:-:S03]  /*4920*/  IMAD.MOV.U32 R4, RZ, RZ, 0x1 ;  /* 0x00000001ff047424 */ /* 0x000fc600078e00ff */
[----:B------:R-:W-:Y:S02]  /*4930*/  SEL R68, R5, R0, !P0 ;  /* 0x0000000005447207 */ /* 0x000fe40004000000 */
[----:B------:R-:W-:Y:S02]  /*4940*/  PRMT R3, R4, 0x7610, R3 ;  /* 0x0000761004037816 */ /* 0x000fe40000000003 */
[----:B------:R-:W-:-:S07]  /*4950*/  SEL R0, R0, R5, !P0 ;  /* 0x0000000500007207 */ /* 0x000fce0004000000 */
.L_x_91:
[----:B------:R-:W-:Y:S01]  /*4960*/  UIADD3 UR41, UR43, UR41, URZ ;  /* 0x000000292b297290 */ /* 0x000fe2000fffe03f */
[----:B------:R-:W-:Y:S01]  /*4970*/  LOP3.LUT P0, RZ, R3, 0xff, RZ, 0xc0, !PT ;  /* 0x000000ff03ff7812 */ /* 0x000fe2000780c0ff */
[----:B------:R-:W-:Y:S02]  /*4980*/  IMAD.MOV.U32 R69, RZ, RZ, R0 ;  /* 0x000000ffff457224 */ /* 0x000fe400078e0000 */
[----:B------:R-:W-:Y:S02]  /*4990*/  USHF.R.U32.HI UR4, URZ, 0x2, UR41 ;  /* 0x000000023f047899 */ /* 0x000fe40008011629 */
[----:B------:R-:W-:Y:S02]  /*49a0*/  UISETP.GT.U32.AND UP1, UPT, UR41, 0x3, UPT ;  /* 0x000000032900788c */ /* 0x000fe4000bf24070 */
[----:B------:R-:W-:Y:S02]  /*49b0*/  ULOP3.LUT UR4, UR4, 0x1, URZ, 0xc0, !UPT ;  /* 0x0000000104047892 */ /* 0x000fe4000f8ec03f */
[----:B------:R-:W-:-:S02]  /*49c0*/  UISETP.LT.U32.AND UP1, UPT, UR43, 0x4, UP1 ;  /* 0x000000042b00788c */ /* 0x000fc40008f21070 */
[----:B------:R-:W-:Y:S02]  /*49d0*/  UISETP.NE.U32.AND UP0, UPT, UR4, 0x1, UPT ;  /* 0x000000010400788c */ /* 0x000fe4000bf05070 */
[----:B------:R-:W-:Y:S02]  /*49e0*/  USEL UR5, URZ, 0x1, !UP1 ;  /* 0x000000013f057887 */ /* 0x000fe4000c800000 */
[----:B------:R-:W-:Y:S02]  /*49f0*/  UISETP.GT.U32.AND UP0, UPT, UR43, 0x3, !UP0 ;  /* 0x000000032b00788c */ /* 0x000fe4000c704070 */
[----:B------:R-:W-:Y:S02]  /*4a00*/  ULOP3.LUT UR41, UR41, 0x3, URZ, 0xc0, !UPT ;  /* 0x0000000329297892 */ /* 0x000fe4000f8ec03f */
[----:B------:R-:W-:-:S04]  /*4a10*/  USEL UR4, URZ, 0x1, !UP0 ;  /* 0x000000013f047887 */ /* 0x000fc8000c000000 */
[----:B------:R-:W-:Y:S01]  /*4a20*/  ULOP3.LUT UR40, UR4, UR40, UR5, 0x96, !UPT ;  /* 0x0000002804287292 */ /* 0x000fe2000f8e9605 */
[----:B------:R-:W-:Y:S11]  /*4a30*/  @P0 BRA `(.L_x_94) ;  /* 0xffffffc400e00947 */ /* 0x000ff6000383ffff */
[----:B------:R-:W-:Y:S05]  /*4a40*/  EXIT ;  /* 0x000000000000794d */ /* 0x000fea0003800000 */
.L_x_3:
        /* <DEDUP_REMOVED lines=26> */
.L_x_96:
[--C-:B------:R-:W-:Y:S01]  /*4bf0*/  SHF.R.U64 R14, R12, R20, R13.reuse ;  /* 0x000000140c0e7219 */ /* 0x100fe2000000120d */
[----:B------:R-:W0:Y:S01]  /*4c00*/  LDC R24, c[0x0][0x618] ;  /* 0x00018600ff187b82 */ /* 0x000e220000000800 */
[----:B------:R-:W-:Y:S01]  /*4c10*/  I2FP.F32.U32 R8, R6 ;  /* 0x0000000600087245 */ /* 0x000fe20000201000 */
[----:B------:R-:W-:Y:S01]  /*4c20*/  ULDC UR4, c[0x0][0x150] ;  /* 0x0000540000047ab9 */ /* 0x000fe20000000800 */
[----:B------:R-:W-:Y:S02]  /*4c30*/  SHF.R.U32.HI R7, RZ, R20, R13 ;  /* 0x00000014ff077219 */ /* 0x000fe4000001160d */
[----:B------:R-:W-:Y:S01]  /*4c40*/  IADD3 R11, P0, RZ, -R14, RZ ;  /* 0x8000000eff0b7210 */ /* 0x000fe20007f1e0ff */
[----:B------:R-:W-:Y:S01]  /*4c50*/  FMUL R13, R8, UR4 ;  /* 0x00000004080d7c20 */ /* 0x000fe20008400000 */
[----:B------:R-:W-:Y:S01]  /*4c60*/  ULDC UR4, c[0x0][0x154] ;  /* 0x0000550000047ab9 */ /* 0x000fe20000000800 */
[----:B------:R-:W1:Y:S02]  /*4c70*/  LDC.64 R26, c[0x0][0x640] ;  /* 0x00019000ff1a7b82 */ /* 0x000e640000000a00 */
[----:B------:R-:W-:-:S02]  /*4c80*/  IMAD.X R7, RZ, RZ, ~R7, P0 ;  /* 0x000000ffff077224 */ /* 0x000fc400000e0e07 */
[----:B------:R-:W2:Y:S01]  /*4c90*/  F2I.U32.TRUNC.NTZ R13, R13 ;  /* 0x0000000d000d7305 */ /* 0x000ea2000020f000 */
[----:B------:R-:W-:-:S03]  /*4ca0*/  IMAD.WIDE.U32 R8, R11, R22, R16 ;  /* 0x000000160b087225 */ /* 0x000fc600078e0010 */
[----:B------:R-:W3:Y:S01]  /*4cb0*/  LDC R15, c[0x0][0x144] ;  /* 0x00005100ff0f7b82 */ /* 0x000ee20000000800 */
[----:B------:R-:W-:-:S04]  /*4cc0*/  IMAD R10, R7, R22, RZ ;  /* 0x00000016070a7224 */ /* 0x000fc800078e02ff */
[----:B------:R-:W-:Y:S02]  /*4cd0*/  IMAD R7, R11, R23, R10 ;  /* 0x000000170b077224 */ /* 0x000fe400078e020a */
[----:B------:R-:W-:Y:S01]  /*4ce0*/  IMAD.MOV.U32 R10, RZ, RZ, -0x1 ;  /* 0xffffffffff0a7424 */ /* 0x000fe200078e00ff */
[----:B------:R-:W4:Y:S01]  /*4cf0*/  LDC R20, c[0x0][0x608] ;  /* 0x00018200ff147b82 */ /* 0x000f220000000800 */
[----:B------:R-:W-:Y:S01]  /*4d00*/  IMAD.IADD R7, R9, 0x1, R7 ;  /* 0x0000000109077824 */ /* 0x000fe200078e0207 */
[----:B------:R-:W-:-:S04]  /*4d10*/  I2FP.F32.U32 R9, R3 ;  /* 0x0000000300097245 */ /* 0x000fc80000201000 */
[-C--:B0-----:R-:W-:Y:S01]  /*4d20*/  SHF.R.U64 R12, R8, R24.reuse, R7 ;  /* 0x00000018080c7219 */ /* 0x081fe20000001207 */
[----:B--2---:R-:W-:Y:S01]  /*4d30*/  IMAD.MOV R8, RZ, RZ, -R13 ;  /* 0x000000ffff087224 */ /* 0x004fe200078e0a0d */
[----:B------:R-:W0:Y:S01]  /*4d40*/  LDC R11, c[0x0][0x658] ;  /* 0x00019600ff0b7b82 */ /* 0x000e220000000800 */
[----:B-1----:R-:W-:Y:S01]  /*4d50*/  ISETP.NE.U32.AND P0, PT, R26, RZ, PT ;  /* 0x000000ff1a00720c */ /* 0x002fe20003f05070 */
[----:B------:R-:W-:Y:S01]  /*4d60*/  FMUL R9, R9, UR4 ;  /* 0x0000000409097c20 */ /* 0x000fe20008400000 */
[----:B------:R-:W-:Y:S02]  /*4d70*/  SHF.R.U32.HI R7, RZ, R24, R7 ;  /* 0x00000018ff077219 */ /* 0x000fe40000011607 */
[----:B------:R-:W-:-:S03]  /*4d80*/  ISETP.NE.AND.EX P0, PT, R27, RZ, PT, P0 ;  /* 0x000000ff1b00720c */ /* 0x000fc60003f05300 */
[----:B------:R-:W1:Y:S01]  /*4d90*/  LDC R22, c[0x0][0x148] ;  /* 0x00005200ff167b82 */ /* 0x000e620000000800 */
[----:B---3--:R-:W-:Y:S02]  /*4da0*/  IMAD R23, R15, R8, R6 ;  /* 0x000000080f177224 */ /* 0x008fe400078e0206 */
[----:B------:R-:W-:-:S05]  /*4db0*/  IMAD.MOV.U32 R8, RZ, RZ, 0x1 ;  /* 0x00000001ff087424 */ /* 0x000fca00078e00ff */
[----:B------:R-:W2:Y:S01]  /*4dc0*/  LDC R21, c[0x0][0x600] ;  /* 0x00018000ff157b82 */ /* 0x000ea20000000800 */
[-CC-:B----4-:R-:W-:Y:S02]  /*4dd0*/  SHF.R.U64 R15, R12, R20.reuse, R7.reuse ;  /* 0x000000140c0f7219 */ /* 0x190fe40000001207 */
[----:B------:R-:W-:Y:S02]  /*4de0*/  SHF.R.U32.HI R6, RZ, R20, R7 ;  /* 0x00000014ff067219 */ /* 0x000fe40000011607 */
[----:B------:R3:W4:Y:S03]  /*4df0*/  F2I.U32.TRUNC.NTZ R20, R9 ;  /* 0x0000000900147305 */ /* 0x000726000020f000 */
[----:B------:R-:W1:Y:S01]  /*4e00*/  LDC R25, c[0x0][0x648] ;  /* 0x00019200ff197b82 */ /* 0x000e620000000800 */
[-C--:B0-----:R-:W-:Y:S02]  /*4e10*/  SHF.R.U64 R19, R15, R11.reuse, R6 ;  /* 0x0000000b0f137219 */ /* 0x081fe40000001206 */
[----:B------:R-:W-:-:S02]  /*4e20*/  SHF.L.U32 R10, R10, R11, RZ ;  /* 0x0000000b0a0a7219 */ /* 0x000fc400000006ff */
[-C--:B------:R-:W-:Y:S01]  /*4e30*/  SHF.R.U32.HI R7, RZ, R11.reuse, R6 ;  /* 0x0000000bff077219 */ /* 0x080fe20000011606 */
[----:B------:R-:W-:Y:S01]  /*4e40*/  IMAD.MOV.U32 R6, RZ, RZ, R19 ;  /* 0x000000ffff067224 */ /* 0x000fe200078e0013 */
[----:B------:R-:W-:Y:S01]  /*4e50*/  SHF.L.U32 R24, R8, R11, RZ ;  /* 0x0000000b08187219 */ /* 0x000fe200000006ff */
[----:B------:R-:W0:Y:S01]  /*4e60*/  LDC R28, c[0x0][0x638] ;  /* 0x00018e00ff1c7b82 */ /* 0x000e220000000800 */
[----:B------:R-:W-:-:S07]  /*4e70*/  LOP3.LUT R30, RZ, R10, RZ, 0x33, !PT ;  /* 0x0000000aff1e7212 */ /* 0x000fce00078e33ff */
[----:B------:R-:W0:Y:S01]  /*4e80*/  LDC R29, c[0x0][0x610] ;  /* 0x00018400ff1d7b82 */ /* 0x000e220000000800 */
[----:B---34-:R-:W-:Y:S05]  /*4e90*/  @!P0 BRA `(.L_x_97) ;  /* 0x0000000000288947 */ /* 0x018fea0003800000 */
[----:B------:R-:W3:Y:S02]  /*4ea0*/  LDC R6, c[0x0][0x64c] ;  /* 0x00019300ff067b82 */ /* 0x000ee40000000800 */
[----:B---3--:R-:W-:-:S05]  /*4eb0*/  IADD3 R11, P0, R19, R6, RZ ;  /* 0x00000006130b7210 */ /* 0x008fca0007f1e0ff */
        /* <DEDUP_REMOVED lines=8> */
.L_x_97:
[----:B------:R-:W-:Y:S01]  /*4f40*/  ISETP.NE.AND P0, PT, R2, 0x1, PT ;  /* 0x000000010200780c */ /* 0x000fe20003f05270 */
[----:B--2---:R-:W-:Y:S01]  /*4f50*/  VIADD R9, R21, 0xffffffff ;  /* 0xffffffff15097836 */ /* 0x004fe20000000000 */
[----:B-1----:R-:W-:Y:S01]  /*4f60*/  SHF.R.U64 R7, R6, R25, R7 ;  /* 0x0000001906077219 */ /* 0x002fe20000001207 */
[----:B------:R-:W-:Y:S01]  /*4f70*/  IMAD.MOV R20, RZ, RZ, -R20 ;  /* 0x000000ffff147224 */ /* 0x000fe200078e0a14 */
[----:B------:R-:W-:Y:S02]  /*4f80*/  LOP3.LUT R6, R15, R30, RZ, 0xc0, !PT ;  /* 0x0000001e0f067212 */ /* 0x000fe400078ec0ff */
[----:B------:R-:W-:Y:S01]  /*4f90*/  LOP3.LUT R12, R12, R9, RZ, 0xc0, !PT ;  /* 0x000000090c0c7212 */ /* 0x000fe200078ec0ff */
[----:B------:R-:W-:Y:S02]  /*4fa0*/  IMAD.MOV R8, RZ, RZ, -R7 ;  /* 0x000000ffff087224 */ /* 0x000fe400078e0a07 */
[----:B------:R-:W-:Y:S02]  /*4fb0*/  IMAD R6, R24, R7, R6 ;  /* 0x0000000718067224 */ /* 0x000fe400078e0206 */
[----:B------:R-:W-:-:S02]  /*4fc0*/  IMAD.MOV.U32 R9, RZ, RZ, 0x1 ;  /* 0x00000001ff097424 */ /* 0x000fc400078e00ff */
[----:B------:R-:W-:Y:S02]  /*4fd0*/  @P0 IMAD R23, R22, R20, R3 ;  /* 0x0000001416170224 */ /* 0x000fe400078e0203 */
[----:B0-----:R-:W-:Y:S02]  /*4fe0*/  IMAD R3, R8, R28, R19 ;  /* 0x0000001c08037224 */ /* 0x001fe400078e0213 */
[----:B------:R-:W-:Y:S02]  /*4ff0*/  IMAD R13, R6, R29, R23 ;  /* 0x0000001d060d7224 */ /* 0x000fe400078e0217 */
[----:B------:R-:W-:Y:S02]  /*5000*/  IMAD R6, R3, R21, R12 ;  /* 0x0000001503067224 */ /* 0x000fe400078e020c */
[----:B------:R-:W-:-:S03]  /*5010*/  IMAD.MOV.U32 R8, RZ, RZ, R14 ;  /* 0x000000ffff087224 */ /* 0x000fc600078e000e */
[----:B------:R-:W-:Y:S02]  /*5020*/  SEL R20, R6, R13, !P0 ;  /* 0x0000000d06147207 */ /* 0x000fe40004000000 */
[----:B------:R-:W-:-:S07]  /*5030*/  SEL R13, R13, R6, !P0 ;  /* 0x000000060d0d7207 */ /* 0x000fce0004000000 */
.L_x_95:
[----:B------:R-:W-:-:S08]  /*5040*/  NOP ;  /* 0x0000000000007918 */ /* 0x000fd00000000000 */
[----:B------:R-:W0:-:S00]  /*5050*/  USETMAXREG.DEALLOC.CTAPOOL 0x28 ;  /* 0x00000028000079c8 */ /* 0x000e0000080e0500 */
[----:B0-----:R-:W-:-:S13]  /*5060*/  ISETP.NE.AND P0, PT, R0, RZ, PT ;  /* 0x000000ff0000720c */ /* 0x001fda0003f05270 */
[----:B------:R-:W-:Y:S05]  /*5070*/  @P0 EXIT ;  /* 0x000000000000094d */ /* 0x000fea0003800000 */
[----:B------:R-:W-:Y:S01]  /*5080*/  LOP3.LUT P0, RZ, R9, 0xff, RZ, 0xc0, !PT ;  /* 0x000000ff09ff7812 */ /* 0x000fe2000780c0ff */
[----:B------:R-:W-:Y:S02]  /*5090*/  IMAD.MOV.U32 R0, RZ, RZ, 0x1 ;  /* 0x00000001ff007424 */ /* 0x000fe400078e00ff */
[----:B------:R-:W-:-:S10]  /*50a0*/  IMAD.MOV.U32 R3, RZ, RZ, RZ ;  /* 0x000000ffff037224 */ /* 0x000fd400078e00ff */
[----:B------:R-:W-:Y:S05]  /*50b0*/  @!P0 BRA `(.L_x_98) ;  /* 0x0000000c00348947 */ /* 0x000fea0003800000 */
[----:B------:R-:W0:Y:S01]  /*50c0*/  LDC R0, c[0x0][0x28c] ;  /* 0x0000a300ff007b82 */ /* 0x000e220000000800 */
[----:B------:R-:W-:Y:S01]  /*50d0*/  LOP3.LUT P0, RZ, R4, 0x1f, RZ, 0xc0, !PT ;  /* 0x0000001f04ff7812 */ /* 0x000fe2000780c0ff */
[----:B------:R-:W-:Y:S01]  /*50e0*/  ULDC UR5, c[0x0][0x658] ;  /* 0x0001960000057ab9 */ /* 0x000fe20000000800 */
[----:B------:R-:W-:Y:S01]  /*50f0*/  UMOV UR6, 0xffffffff ;  /* 0xffffffff00067882 */ /* 0x000fe20000000000 */
[----:B------:R-:W-:Y:S01]  /*5100*/  BSSY B0, `(.L_x_98) ;  /* 0x00000c8000007945 */ /* 0x000fe20003800000 */
[----:B------:R-:W-:Y:S01]  /*5110*/  USHF.L.U32 UR6, UR6, UR5, URZ ;  /* 0x0000000506067299 */ /* 0x000fe2000800063f */
[C---:B------:R-:W-:Y:S01]  /*5120*/  ISETP.NE.AND P2, PT, R5.reuse, RZ, PT ;  /* 0x000000ff0500720c */ /* 0x040fe20003f45270 */
[----:B------:R-:W-:Y:S01]  /*5130*/  IMAD.MOV.U32 R11, RZ, RZ, 0x1 ;  /* 0x00000001ff0b7424 */ /* 0x000fe200078e00ff */
[----:B------:R-:W-:Y:S01]  /*5140*/  ISETP.NE.OR P0, PT, R5, RZ, !P0 ;  /* 0x000000ff0500720c */ /* 0x000fe20004705670 */
[----:B------:R-:W-:Y:S01]  /*5150*/  ULDC UR4, c[0x0][0x600] ;  /* 0x0001800000047ab9 */ /* 0x000fe20000000800 */
[----:B------:R-:W-:Y:S01]  /*5160*/  LOP3.LUT R19, R18, 0x2, RZ, 0xfc, !PT ;  /* 0x0000000212137812 */ /* 0x000fe200078efcff */
[----:B------:R-:W-:Y:S01]  /*5170*/  UMOV UR7, 0x1 ;  /* 0x0000000100077882 */ /* 0x000fe20000000000 */
[----:B------:R-:W-:-:S02]  /*5180*/  UIADD3 UR21, UR4, -0x1, URZ ;  /* 0xffffffff04157890 */ /* 0x000fc4000fffe03f */
[----:B------:R-:W-:Y:S02]  /*5190*/  USHF.L.U32 UR23, UR7, UR5, URZ ;  /* 0x0000000507177299 */ /* 0x000fe4000800063f */
[----:B------:R-:W-:Y:S01]  /*51a0*/  ULOP3.LUT UR22, URZ, UR6, URZ, 0x33, !UPT ;  /* 0x000000063f167292 */ /* 0x000fe2000f8e333f */
[----:B------:R-:W-:Y:S01]  /*51b0*/  ULDC.64 UR24, c[0x0][0x198] ;  /* 0x0000660000187ab9 */ /* 0x000fe20000000a00 */
[----:B0-----:R-:W-:-:S05]  /*51c0*/  VIADD R0, R0, 0x7f ;  /* 0x0000007f00007836 */ /* 0x001fca0000000000 */
[----:B------:R-:W-:-:S04]  /*51d0*/  SHF.R.S32.HI R3, RZ, 0x1f, R0 ;  /* 0x0000001fff037819 */ /* 0x000fc80000011400 */
[----:B------:R-:W-:Y:S01]  /*51e0*/  LEA.HI R3, R3, R0, RZ, 0x7 ;  /* 0x0000000003037211 */ /* 0x000fe200078f38ff */
[----:B------:R-:W-:-:S03]  /*51f0*/  IMAD.MOV.U32 R0, RZ, RZ, 0x1 ;  /* 0x00000001ff007424 */ /* 0x000fc600078e00ff */
[----:B------:R-:W-:Y:S01]  /*5200*/  SHF.R.S32.HI R12, RZ, 0x7, R3 ;  /* 0x00000007ff0c7819 */ /* 0x000fe20000011403 */
[----:B------:R-:W-:-:S04]  /*5210*/  IMAD.MOV.U32 R3, RZ, RZ, RZ ;  /* 0x000000ffff037224 */ /* 0x000fc800078e00ff */
[----:B------:R-:W-:-:S07]  /*5220*/  VIADD R10, R12, 0x1 ;  /* 0x000000010c0a7836 */ /* 0x000fce0000000000 */
.L_x_110:
[----:B------:R-:W-:-:S03]  /*5230*/  UMOV UR4, 0xffffffff ;  /* 0xffffffff00047882 */ /* 0x000fc60000000000 */
[----:B------:R-:W-:Y:S05]  /*5240*/  BRA.DIV UR4, `(.L_x_99) ;  /* 0x0000000e04bc7947 */ /* 0x000fea000b800000 */
[----:B------:R-:W-:-:S13]  /*5250*/  ELECT P6, URZ, PT ;  /* 0x00000000003f782f */ /* 0x000fda00038c0000 */
.L_x_121:
[----:B------:R-:W0:Y:S01]  /*5260*/  LDC R4, c[0x0][0x28c] ;  /* 0x0000a300ff047b82 */ /* 0x000e220000000800 */
[----:B------:R-:W-:Y:S01]  /*5270*/  BSSY B1, `(.L_x_100) ;  /* 0x000003d000017945 */ /* 0x000fe20003800000 */
[----:B0-----:R-:W-:-:S13]  /*5280*/  ISETP.LT.OR P6, PT, R4, 0x1, !P6 ;  /* 0x000000010400780c */ /* 0x001fda00077c1670 */
[----:B------:R-:W-:Y:S05]  /*5290*/  @P6 BRA `(.L_x_101) ;  /* 0x0000000000e86947 */ /* 0x000fea0003800000 */
[----:B------:R-:W-:Y:S02]  /*52a0*/  IMAD.SHL.U32 R13, R13, 0x80, RZ ;  /* 0x000000800d0d7824 */ /* 0x000fe400078e00ff */
[----:B------:R-:W-:Y:S02]  /*52b0*/  IMAD.SHL.U32 R20, R20, 0x40, RZ ;  /* 0x0000004014147824 */ /* 0x000fe400078e00ff */
[----:B------:R-:W-:Y:S02]  /*52c0*/  IMAD.MOV.U32 R21, RZ, RZ, RZ ;  /* 0x000000ffff157224 */ /* 0x000fe400078e00ff */
[----:B------:R-:W-:Y:S02]  /*52d0*/  IMAD.MOV.U32 R4, RZ, RZ, R10 ;  /* 0x000000ffff047224 */ /* 0x000fe400078e000a */
[----:B------:R-:W-:Y:S02]  /*52e0*/  IMAD.MOV.U32 R5, RZ, RZ, R0 ;  /* 0x000000ffff057224 */ /* 0x000fe400078e0000 */
[----:B------:R-:W-:-:S07]  /*52f0*/  IMAD.MOV.U32 R6, RZ, RZ, R3 ;  /* 0x000000ffff067224 */ /* 0x000fce00078e0003 */
.L_x_105:
[----:B------:R-:W0:Y:S01]  /*5300*/  S2R R14, SR_CgaCtaId ;  /* 0x00000000000e7919 */ /* 0x000e220000008800 */
[----:B------:R-:W-:Y:S01]  /*5310*/  MOV R7, 0x400 ;  /* 0x0000040000077802 */ /* 0x000fe20000000f00 */
[----:B------:R-:W1:Y:S03]  /*5320*/  @!P2 LDC R9, c[0x0][0x500] ;  /* 0x00014000ff09ab82 */ /* 0x000e660000000800 */
[----:B0-----:R-:W-:Y:S02]  /*5330*/  LEA R15, R14, R7, 0x18 ;  /* 0x000000070e0f7211 */ /* 0x001fe400078ec0ff */
[----:B------:R-:W-:-:S03]  /*5340*/  SHF.L.U32 R7, R5, 0x1f, RZ ;  /* 0x0000001f05077819 */ /* 0x000fc600000006ff */
[----:B------:R-:W-:-:S04]  /*5350*/  IMAD R14, R6, 0x8, R15 ;  /* 0x00000008060e7824 */ /* 0x000fc800078e020f */
[----:B------:R-:W0:Y:S02]  /*5360*/  SYNCS.PHASECHK.TRANS64.TRYWAIT P1, [R14+URZ+0x20], R7 ;  /* 0x000020070e0075a7 */ /* 0x000e24000802017f */
[----:B01----:R-:W-:Y:S05]  /*5370*/  @!P1 BRA `(.L_x_102) ;  /* 0x0000000c00909947 */ /* 0x003fea0003800000 */
.L_x_122:
[----:B0-----:R-:W-:Y:S01]  /*5380*/  PRMT R7, R19, 0x9910, RZ ;  /* 0x0000991013077816 */ /* 0x001fe200000000ff */
[----:B------:R0:W-:Y:S03]  /*5390*/  @!P2 SYNCS.ARRIVE.TRANS64 RZ, [R14+URZ], R9 ;  /* 0x000000090effa9a7 */ /* 0x0001e6000800003f */
[----:B------:R-:W-:-:S13]  /*53a0*/  ISETP.NE.AND P1, PT, R7, 0x2, PT ;  /* 0x000000020700780c */ /* 0x000fda0003f25270 */
[----:B0-----:R-:W-:Y:S05]  /*53b0*/  @P1 BRA `(.L_x_103) ;  /* 0x0000000000041947 */ /* 0x001fea0003800000 */
[----:B------:R-:W-:Y:S01]  /*53c0*/  BPT.TRAP 0x1 ;  /* 0x000000040000795c */ /* 0x000fe20000300000 */
.L_x_103:
[----:B------:R-:W-:Y:S05]  /*53d0*/  @P0 BRA `(.L_x_104) ;  /* 0x0000000000040947 */ /* 0x000fea0003800000 */
[----:B------:R-:W-:Y:S01]  /*53e0*/  BPT.TRAP 0x1 ;  /* 0x000000040000795c */ /* 0x000fe20000300000 */
.L_x_104:
[C-C-:B------:R-:W-:Y:S01]  /*53f0*/  IMAD R7, R6.reuse, 0x8000, R15.reuse ;  /* 0x0000800006077824 */ /* 0x140fe200078e020f */
[----:B------:R-:W-:Y:S01]  /*5400*/  R2UR UR19, R21 ;  /* 0x00000000151372ca */ /* 0x000fe200000e0000 */
[----:B------:R-:W-:Y:S01]  /*5410*/  IMAD R15, R6, 0x4000, R15 ;  /* 0x00004000060f7824 */ /* 0x000fe200078e020f */
[----:B------:R-:W-:Y:S01]  /*5420*/  UIADD3 UR4, UP0, UR24, 0xf0, URZ ;  /* 0x000000f018047890 */ /* 0x000fe2000ff1e03f */
[----:B------:R-:W-:Y:S01]  /*5430*/  R2UR UR9, R14 ;  /* 0x000000000e0972ca */ /* 0x000fe200000e0000 */
[----:B------:R-:W-:Y:S01]  /*5440*/  VIADD R4, R4, 0xffffffff ;  /* 0xffffffff04047836 */ /* 0x000fe20000000000 */
[----:B------:R-:W-:Y:S01]  /*5450*/  R2UR UR8, R7 ;  /* 0x00000000070872ca */ /* 0x000fe200000e0000 */
[----:B------:R-:W-:Y:S01]  /*5460*/  UIADD3 UR26, UP1, UR24, 0x1f0, URZ ;  /* 0x000001f0181a7890 */ /* 0x000fe2000ff3e03f */
[----:B------:R-:W-:Y:S01]  /*5470*/  R2UR UR16, R15 ;  /* 0x000000000f1072ca */ /* 0x000fe200000e0000 */
[----:B------:R-:W-:Y:S01]  /*5480*/  UIADD3.X UR5, URZ, UR25, URZ, UP0, !UPT ;  /* 0x000000193f057290 */ /* 0x000fe200087fe43f */
[----:B------:R-:W-:Y:S01]  /*5490*/  R2UR UR11, R13 ;  /* 0x000000000d0b72ca */ /* 0x000fe200000e0000 */
[----:B------:R-:W-:Y:S01]  /*54a0*/  VIADD R6, R6, 0x1 ;  /* 0x0000000106067836 */ /* 0x000fe20000000000 */
[----:B------:R-:W-:Y:S01]  /*54b0*/  R2UR UR12, R8 ;  /* 0x00000000080c72ca */ /* 0x000fe200000e0000 */
[----:B------:R-:W-:Y:S01]  /*54c0*/  UIADD3.X UR27, URZ, UR25, URZ, UP1, !UPT ;  /* 0x000000193f1b7290 */ /* 0x000fe20008ffe43f */
[----:B------:R-:W-:Y:S01]  /*54d0*/  R2UR UR18, R20 ;  /* 0x00000000141272ca */ /* 0x000fe200000e0000 */
[----:B------:R-:W-:Y:S01]  /*54e0*/  UIADD3 UR13, UR19, 0x40, URZ ;  /* 0x00000040130d7890 */ /* 0x000fe2000fffe03f */
[----:B------:R-:W-:Y:S01]  /*54f0*/  ISETP.GT.AND P3, PT, R4, 0x1, PT ;  /* 0x000000010400780c */ /* 0x000fe20003f64270 */
[----:B------:R-:W-:Y:S01]  /*5500*/  UMOV UR6, 0x0 ;  /* 0x0000000000067882 */ /* 0x000fe20000000000 */
[----:B------:R-:W-:Y:S01]  /*5510*/  UMOV UR7, 0x10000000 ;  /* 0x1000000000077882 */ /* 0x000fe20000000000 */
[----:B------:R-:W-:Y:S01]  /*5520*/  UIADD3 UR14, UR8, 0x100, URZ ;  /* 0x00000100080e7890 */ /* 0x000fe2000fffe03f */
[----:B------:R-:W-:Y:S01]  /*5530*/  ISETP.NE.AND P1, PT, R6, 0x4, PT ;  /* 0x000000040600780c */ /* 0x000fe20003f25270 */
[----:B------:R-:W-:Y:S01]  /*5540*/  UIADD3 UR15, UR8, 0x4100, URZ ;  /* 0x00004100080f7890 */ /* 0x000fe2000fffe03f */
[----:B------:R-:W-:Y:S01]  /*5550*/  VIADD R21, R21, 0x80 ;  /* 0x0000008015157836 */ /* 0x000fe20000000000 */
[----:B------:R-:W-:Y:S01]  /*5560*/  UIADD3 UR16, UR16, 0x20100, URZ ;  /* 0x0002010010107890 */ /* 0x000fe2000fffe03f */
[----:B------:R-:W-:Y:S01]  /*5570*/  SEL R14, RZ, 0x1, P1 ;  /* 0x00000001ff0e7807 */ /* 0x000fe20000800000 */
[----:B------:R-:W-:Y:S01]  /*5580*/  UMOV UR10, UR19 ;  /* 0x00000013000a7c82 */ /* 0x000fe20008000000 */
[----:B------:R-:W-:Y:S01]  /*5590*/  UMOV UR8, UR14 ;  /* 0x0000000e00087c82 */ /* 0x000fe20008000000 */
[----:B------:R-:W-:Y:S01]  /*55a0*/  UMOV UR17, UR9 ;  /* 0x0000000900117c82 */ /* 0x000fe20008000000 */
[----:B------:R0:W-:Y:S01]  /*55b0*/  UTMALDG.3D [UR8], [UR4], desc[UR6] ;  /* 0x00000608040075b4 */ /* 0x0001e20008011000 */
[----:B------:R-:W-:Y:S01]  /*55c0*/  UMOV UR20, UR12 ;  /* 0x0000000c00147c82 */ /* 0x000fe20008000000 */
[----:B------:R-:W-:-:S02]  /*55d0*/  LOP3.LUT R5, R5, R14, RZ, 0x3c, !PT ;  /* 0x0000000e05057212 */ /* 0x000fc400078e3cff */
[----:B------:R-:W-:Y:S01]  /*55e0*/  SEL R6, R6, RZ, P1 ;  /* 0x000000ff06067207 */ /* 0x000fe20000800000 */
[----:B0-----:R-:W-:Y:S01]  /*55f0*/  UMOV UR8, UR15 ;  /* 0x0000000f00087c82 */ /* 0x001fe20008000000 */
[----:B------:R-:W-:Y:S02]  /*5600*/  UMOV UR10, UR13 ;  /* 0x0000000d000a7c82 */ /* 0x000fe40008000000 */
[----:B------:R0:W-:Y:S01]  /*5610*/  UTMALDG.3D [UR8], [UR4], desc[UR6] ;  /* 0x00000608040075b4 */ /* 0x0001e20008011000 */
[----:B------:R0:W-:Y:S02]  /*5620*/  UTMALDG.3D [UR16], [UR26], desc[UR6] ;  /* 0x000006101a0075b4 */ /* 0x0001e40008011000 */
[----:B0-----:R-:W-:Y:S05]  /*5630*/  @P3 BRA `(.L_x_105) ;  /* 0xfffffffc00303947 */ /* 0x001fea000383ffff */
.L_x_101:
[----:B------:R-:W-:Y:S05]  /*5640*/  BSYNC B1 ;  /* 0x0000000000017941 */ /* 0x000fea0003800000 */
.L_x_100:
[----:B------:R-:W-:Y:S01]  /*5650*/  LOP3.LUT P3, RZ, R11, 0xff, RZ, 0xc0, !PT ;  /* 0x000000ff0bff7812 */ /* 0x000fe2000786c0ff */
[----:B------:R-:W-:Y:S01]  /*5660*/  IMAD.IADD R3, R12, 0x1, R3 ;  /* 0x000000010c037824 */ /* 0x000fe200078e0203 */
[----:B------:R-:W-:Y:S01]  /*5670*/  IADD3 R16, P4, R16, UR36, RZ ;  /* 0x0000002410107c10 */ /* 0x000fe2000ff9e0ff */
[----:B------:R-:W-:Y:S01]  /*5680*/  ULDC.64 UR4, c[0x0][0x650] ;  /* 0x0001940000047ab9 */ /* 0x000fe20000000a00 */
[----:B------:R-:W-:Y:S01]  /*5690*/  BSSY B1, `(.L_x_106) ;  /* 0x000006c000017945 */ /* 0x000fe20003800000 */
[----:B------:R-:W-:Y:S01]  /*56a0*/  IMAD.MOV.U32 R13, RZ, RZ, -0x1 ;  /* 0xffffffffff0d7424 */ /* 0x000fe200078e00ff */
[----:B------:R-:W-:Y:S01]  /*56b0*/  ISETP.GT.U32.AND P1, PT, R3, 0x3, PT ;  /* 0x000000030300780c */ /* 0x000fe20003f24070 */
[----:B------:R-:W-:Y:S01]  /*56c0*/  IMAD.MOV.U32 R20, RZ, RZ, -0x1 ;  /* 0xffffffffff147424 */ /* 0x000fe200078e00ff */
[----:B------:R-:W-:Y:S01]  /*56d0*/  SHF.R.U32.HI R4, RZ, 0x2, R3 ;  /* 0x00000002ff047819 */ /* 0x000fe20000011603 */
[----:B------:R-:W-:Y:S01]  /*56e0*/  IMAD.MOV.U32 R8, RZ, RZ, -0x1 ;  /* 0xffffffffff087424 */ /* 0x000fe200078e00ff */
[----:B------:R-:W-:-:S02]  /*56f0*/  ISETP.LT.U32.AND P1, PT, R12, 0x4, P1 ;  /* 0x000000040c00780c */ /* 0x000fc40000f21070 */
[----:B------:R-:W-:Y:S01]  /*5700*/  IADD3.X R17, R17, UR42, RZ, P4, !PT ;  /* 0x0000002a11117c10 */ /* 0x000fe2000a7fe4ff */
[----:B------:R-:W0:Y:S01]  /*5710*/  @P3 S2R R6, SR_CgaCtaId ;  /* 0x0000000000063919 */ /* 0x000e220000008800 */
[----:B------:R-:W-:Y:S02]  /*5720*/  @P3 MOV R5, 0x400 ;  /* 0x0000040000053802 */ /* 0x000fe40000000f00 */
[----:B------:R-:W-:Y:S02]  /*5730*/  ISETP.GE.U32.AND P4, PT, R16, UR4, PT ;  /* 0x0000000410007c0c */ /* 0x000fe4000bf86070 */
[----:B------:R-:W-:Y:S02]  /*5740*/  LOP3.LUT R4, R4, 0x1, RZ, 0xc0, !PT ;  /* 0x0000000104047812 */ /* 0x000fe400078ec0ff */
[----:B------:R-:W-:Y:S02]  /*5750*/  LOP3.LUT R3, R3, 0x3, RZ, 0xc0, !PT ;  /* 0x0000000303037812 */ /* 0x000fe400078ec0ff */
[----:B------:R-:W-:-:S02]  /*5760*/  PRMT R11, RZ, 0x7610, R11 ;  /* 0x00007610ff0b7816 */ /* 0x000fc4000000000b */
[----:B0-----:R-:W-:-:S04]  /*5770*/  @P3 LEA R5, R6, R5, 0x18 ;  /* 0x0000000506053211 */ /* 0x001fc800078ec0ff */
[----:B------:R0:W-:Y:S01]  /*5780*/  @P3 SYNCS.ARRIVE.TRANS64.A1T0 RZ, [R5+URZ+0x58], RZ ;  /* 0x000058ff05ff39a7 */ /* 0x0001e2000810003f */
[----:B------:R-:W-:-:S04]  /*5790*/  ISETP.NE.U32.AND P3, PT, R4, 0x1, PT ;  /* 0x000000010400780c */ /* 0x000fc80003f65070 */
[----:B------:R-:W-:Y:S02]  /*57a0*/  ISETP.GT.U32.AND P3, PT, R12, 0x3, !P3 ;  /* 0x000000030c00780c */ /* 0x000fe40005f64070 */
[----:B0-----:R-:W-:Y:S02]  /*57b0*/  SEL R5, RZ, 0x1, !P1 ;  /* 0x00000001ff057807 */ /* 0x001fe40004800000 */
[----:B------:R-:W-:Y:S02]  /*57c0*/  ISETP.GE.U32.AND.EX P1, PT, R17, UR5, PT, P4 ;  /* 0x0000000511007c0c */ /* 0x000fe4000bf26140 */
[----:B------:R-:W-:-:S04]  /*57d0*/  SEL R4, RZ, 0x1, !P3 ;  /* 0x00000001ff047807 */ /* 0x000fc80005800000 */
[----:B------:R-:W-:Y:S02]  /*57e0*/  LOP3.LUT R0, R4, R0, R5, 0x96, !PT ;  /* 0x0000000004007212 */ /* 0x000fe400078e9605 */
[----:B------:R-:W-:-:S05]  /*57f0*/  PRMT R4, RZ, 0x7610, R4 ;  /* 0x00007610ff047816 */ /* 0x000fca0000000004 */
[----:B------:R-:W-:Y:S05]  /*5800*/  @P1 BRA `(.L_x_107) ;  /* 0x0000000400501947 */ /* 0x000fea0003800000 */
[----:B------:R-:W-:Y:S01]  /*5810*/  ULDC.64 UR4, c[0x0][0x628] ;  /* 0x00018a0000047ab9 */ /* 0x000fe20000000a00 */
[----:B------:R-:W0:Y:S01]  /*5820*/  S2R R14, SR_CTAID.X ;  /* 0x00000000000e7919 */ /* 0x000e220000002500 */
[----:B------:R-:W-:Y:S01]  /*5830*/  ISETP.NE.U32.AND P1, PT, RZ, UR4, PT ;  /* 0x00000004ff007c0c */ /* 0x000fe2000bf25070 */
[----:B------:R-:W-:Y:S01]  /*5840*/  ULDC UR7, c[0x0][0x630] ;  /* 0x00018c0000077ab9 */ /* 0x000fe20000000800 */
[----:B------:R-:W-:Y:S01]  /*5850*/  IMAD.MOV.U32 R4, RZ, RZ, R16 ;  /* 0x000000ffff047224 */ /* 0x000fe200078e0010 */
[----:B------:R-:W1:Y:S01]  /*5860*/  S2R R13, SR_CTAID.Y ;  /* 0x00000000000d7919 */ /* 0x000e620000002600 */
[----:B------:R-:W-:Y:S01]  /*5870*/  ISETP.NE.AND.EX P1, PT, RZ, UR5, PT, P1 ;  /* 0x00000005ff007c0c */ /* 0x000fe2000bf25310 */
[----:B------:R-:W-:-:S12]  /*5880*/  IMAD.MOV.U32 R5, RZ, RZ, R17 ;  /* 0x000000ffff057224 */ /* 0x000fd800078e0011 */
[----:B------:R-:W-:Y:S05]  /*5890*/  @!P1 BRA `(.L_x_108) ;  /* 0x0000000000289947 */ /* 0x000fea0003800000 */
[----:B------:R-:W-:Y:S02]  /*58a0*/  ULDC UR6, c[0x0][0x634] ;  /* 0x00018d0000067ab9 */ /* 0x000fe40000000800 */
[----:B------:R-:W-:-:S05]  /*58b0*/  IADD3 R9, P1, R16, UR6, RZ ;  /* 0x0000000610097c10 */ /* 0x000fca000ff3e0ff */
[----:B------:R-:W-:-:S04]  /*58c0*/  IMAD.X R15, RZ, RZ, R17, P1 ;  /* 0x000000ffff0f7224 */ /* 0x000fc800008e0611 */
[----:B------:R-:W-:-:S04]  /*58d0*/  IMAD.WIDE.U32 R6, R15, UR4, RZ ;  /* 0x000000040f067c25 */ /* 0x000fc8000f8e00ff */
[----:B------:R-:W-:-:S04]  /*58e0*/  IMAD.WIDE.U32 R6, P1, R9, UR5, R6 ;  /* 0x0000000509067c25 */ /* 0x000fc8000f820006 */
[----:B------:R-:W-:-:S04]  /*58f0*/  IMAD.WIDE.U32 R8, R9, UR4, RZ ;  /* 0x0000000409087c25 */ /* 0x000fc8000f8e00ff */
[----:B------:R-:W-:Y:S01]  /*5900*/  IMAD.X R5, RZ, RZ, RZ, P1 ;  /* 0x000000ffff057224 */ /* 0x000fe200008e06ff */
[----:B------:R-:W-:Y:S01]  /*5910*/  IADD3 RZ, P1, R9, R6, RZ ;  /* 0x0000000609ff7210 */ /* 0x000fe20007f3e0ff */
[----:B------:R-:W-:-:S04]  /*5920*/  IMAD.MOV.U32 R4, RZ, RZ, R7 ;  /* 0x000000ffff047224 */ /* 0x000fc800078e0007 */
[----:B------:R-:W-:-:S08]  /*5930*/  IMAD.WIDE.U32.X R4, R15, UR5, R4, P1 ;  /* 0x000000050f047c25 */ /* 0x000fd000088e0404 */
.L_x_108:
[--C-:B------:R-:W-:Y:S01]  /*5940*/  SHF.R.U64 R8, R4, UR7, R5.reuse ;  /* 0x0000000704087c19 */ /* 0x100fe20008001205 */
[----:B------:R-:W-:Y:S01]  /*5950*/  ULDC.64 UR4, c[0x0][0x620] ;  /* 0x0001880000047ab9 */ /* 0x000fe20000000a00 */
[----:B------:R-:W-:Y:S01]  /*5960*/  SHF.R.U32.HI R4, RZ, UR7, R5 ;  /* 0x00000007ff047c19 */ /* 0x000fe20008011605 */
[----:B------:R-:W2:Y:S01]  /*5970*/  LDC R25, c[0x0][0x144] ;  /* 0x00005100ff197b82 */ /* 0x000ea20000000800 */
[----:B------:R-:W-:Y:S01]  /*5980*/  IADD3 R7, P1, RZ, -R8, RZ ;  /* 0x80000008ff077210 */ /* 0x000fe20007f3e0ff */
[----:B------:R-:W-:Y:S01]  /*5990*/  ULDC.64 UR8, c[0x0][0x640] ;  /* 0x0001900000087ab9 */ /* 0x000fe20000000a00 */
[----:B0-----:R-:W-:Y:S01]  /*59a0*/  I2FP.F32.U32 R9, R14 ;  /* 0x0000000e00097245 */ /* 0x001fe20000201000 */
[----:B------:R-:W-:Y:S02]  /*59b0*/  ULDC UR6, c[0x0][0x608] ;  /* 0x0001820000067ab9 */ /* 0x000fe40000000800 */
[----:B------:R-:W-:Y:S01]  /*59c0*/  IMAD.X R4, RZ, RZ, ~R4, P1 ;  /* 0x000000ffff047224 */ /* 0x000fe200008e0e04 */
[----:B------:R-:W-:Y:S01]  /*59d0*/  ISETP.NE.U32.AND P1, PT, RZ, UR8, PT ;  /* 0x00000008ff007c0c */ /* 0x000fe2000bf25070 */
[----:B------:R-:W0:Y:S02]  /*59e0*/  LDC R20, c[0x0][0x148] ;  /* 0x00005200ff147b82 */ /* 0x000e240000000800 */
[----:B------:R-:W-:Y:S01]  /*59f0*/  IMAD R6, R4, UR4, RZ ;  /* 0x0000000404067c24 */ /* 0x000fe2000f8e02ff */
[----:B------:R-:W-:Y:S01]  /*5a00*/  ISETP.NE.AND.EX P1, PT, RZ, UR9, PT, P1 ;  /* 0x00000009ff007c0c */ /* 0x000fe2000bf25310 */
[----:B------:R-:W-:Y:S01]  /*5a10*/  IMAD.WIDE.U32 R4, R7, UR4, R16 ;  /* 0x0000000407047c25 */ /* 0x000fe2000f8e0010 */
[----:B------:R-:W-:-:S03]  /*5a20*/  ULDC UR4, c[0x0][0x150] ;  /* 0x0000540000047ab9 */ /* 0x000fc60000000800 */
[----:B------:R-:W-:Y:S02]  /*5a30*/  IMAD R7, R7, UR5, R6 ;  /* 0x0000000507077c24 */ /* 0x000fe4000f8e0206 */
[----:B------:R-:W-:Y:S01]  /*5a40*/  FMUL R6, R9, UR4 ;  /* 0x0000000409067c20 */ /* 0x000fe20008400000 */
[----:B------:R-:W-:Y:S01]  /*5a50*/  ULDC UR4, c[0x0][0x618] ;  /* 0x0001860000047ab9 */ /* 0x000fe20000000800 */
[----:B------:R-:W-:Y:S01]  /*5a60*/  ULDC UR5, c[0x0][0x154] ;  /* 0x0000550000057ab9 */ /* 0x000fe20000000800 */
[----:B------:R-:W-:-:S03]  /*5a70*/  IMAD.IADD R5, R5, 0x1, R7 ;  /* 0x0000000105057824 */ /* 0x000fc600078e0207 */
[----:B------:R-:W3:Y:S02]  /*5a80*/  F2I.U32.TRUNC.NTZ R6, R6 ;  /* 0x0000000600067305 */ /* 0x000ee4000020f000 */
[----:B------:R-:W-:Y:S02]  /*5a90*/  SHF.R.U64 R9, R4, UR4, R5 ;  /* 0x0000000404097c19 */ /* 0x000fe40008001205 */
[----:B-1----:R-:W-:-:S05]  /*5aa0*/  I2FP.F32.U32 R4, R13 ;  /* 0x0000000d00047245 */ /* 0x002fca0000201000 */
[----:B------:R-:W-:Y:S01]  /*5ab0*/  FMUL R22, R4, UR5 ;  /* 0x0000000504167c20 */ /* 0x000fe20008400000 */
[----:B------:R-:W-:Y:S01]  /*5ac0*/  SHF.R.U32.HI R4, RZ, UR4, R5 ;  /* 0x00000004ff047c19 */ /* 0x000fe20008011605 */
[----:B------:R-:W-:-:S03]  /*5ad0*/  ULDC UR4, c[0x0][0x658] ;  /* 0x0001960000047ab9 */ /* 0x000fc60000000800 */
[--C-:B------:R-:W-:Y:S01]  /*5ae0*/  SHF.R.U64 R21, R9, UR6, R4.reuse ;  /* 0x0000000609157c19 */ /* 0x100fe20008001204 */
[----:B------:R-:W1:Y:S01]  /*5af0*/  F2I.U32.TRUNC.NTZ R22, R22 ;  /* 0x0000001600167305 */ /* 0x000e62000020f000 */
[----:B------:R-:W-:Y:S01]  /*5b00*/  SHF.R.U32.HI R4, RZ, UR6, R4 ;  /* 0x00000006ff047c19 */ /* 0x000fe20008011604 */
[----:B---3--:R-:W-:-:S03]  /*5b10*/  IMAD.MOV R6, RZ, RZ, -R6 ;  /* 0x000000ffff067224 */ /* 0x008fc600078e0a06 */
[----:B------:R-:W-:Y:S01]  /*5b20*/  SHF.R.U64 R15, R21, UR4, R4 ;  /* 0x00000004150f7c19 */ /* 0x000fe20008001204 */
[----:B--2---:R-:W-:Y:S01]  /*5b30*/  IMAD R14, R25, R6, R14 ;  /* 0x00000006190e7224 */ /* 0x004fe200078e020e */
[----:B------:R-:W-:-:S03]  /*5b40*/  SHF.R.U32.HI R23, RZ, UR4, R4 ;  /* 0x00000004ff177c19 */ /* 0x000fc60008011604 */
[----:B------:R-:W-:Y:S02]  /*5b50*/  IMAD.MOV.U32 R4, RZ, RZ, R15 ;  /* 0x000000ffff047224 */ /* 0x000fe400078e000f */
[----:B------:R-:W-:Y:S01]  /*5b60*/  IMAD.MOV.U32 R5, RZ, RZ, R23 ;  /* 0x000000ffff057224 */ /* 0x000fe200078e0017 */
[----:B-1----:R-:W-:Y:S06]  /*5b70*/  @!P1 BRA `(.L_x_109) ;  /* 0x0000000000289947 */ /* 0x002fec0003800000 */
[----:B------:R-:W-:Y:S02]  /*5b80*/  ULDC UR4, c[0x0][0x64c] ;  /* 0x0001930000047ab9 */ /* 0x000fe40000000800 */
[----:B------:R-:W-:-:S05]  /*5b90*/  IADD3 R5, P1, R15, UR4, RZ ;  /* 0x000000040f057c10 */ /* 0x000fca000ff3e0ff */
[----:B------:R-:W-:-:S04]  /*5ba0*/  IMAD.X R23, RZ, RZ, R23, P1 ;  /* 0x000000ffff177224 */ /* 0x000fc800008e0617 */
[----:B------:R-:W-:-:S04]  /*5bb0*/  IMAD.WIDE.U32 R6, R23, UR8, RZ ;  /* 0x0000000817067c25 */ /* 0x000fc8000f8e00ff */
[----:B------:R-:W-:-:S04]  /*5bc0*/  IMAD.WIDE.U32 R6, P1, R5, UR9, R6 ;  /* 0x0000000905067c25 */ /* 0x000fc8000f820006 */
[----:B------:R-:W-:-:S04]  /*5bd0*/  IMAD.WIDE.U32 R4, R5, UR8, RZ ;  /* 0x0000000805047c25 */ /* 0x000fc8000f8e00ff */
[----:B------:R-:W-:Y:S01]  /*5be0*/  IMAD.MOV.U32 R4, RZ, RZ, R7 ;  /* 0x000000ffff047224 */ /* 0x000fe200078e0007 */
[----:B------:R-:W-:Y:S01]  /*5bf0*/  IADD3 RZ, P3, R5, R6, RZ ;  /* 0x0000000605ff7210 */ /* 0x000fe20007f7e0ff */
[----:B------:R-:W-:-:S04]  /*5c00*/  IMAD.X R5, RZ, RZ, RZ, P1 ;  /* 0x000000ffff057224 */ /* 0x000fc800008e06ff */
[----:B------:R-:W-:-:S08]  /*5c10*/  IMAD.WIDE.U32.X R4, R23, UR9, R4, P3 ;  /* 0x0000000917047c25 */ /* 0x000fd000098e0404 */
.L_x_109:
[----:B------:R-:W-:Y:S01]  /*5c20*/  ISETP.NE.AND P1, PT, R2, 0x1, PT ;  /* 0x000000010200780c */ /* 0x000fe20003f25270 */
[----:B------:R-:W-:Y:S01]  /*5c30*/  ULDC UR4, c[0x0][0x648] ;  /* 0x0001920000047ab9 */ /* 0x000fe20000000800 */
[----:B------:R-:W-:Y:S01]  /*5c40*/  LOP3.LUT R21, R21, UR22, RZ, 0xc0, !PT ;  /* 0x0000001615157c12 */ /* 0x000fe2000f8ec0ff */
[----:B------:R-:W-:Y:S01]  /*5c50*/  IMAD.MOV R22, RZ, RZ, -R22 ;  /* 0x000000ffff167224 */ /* 0x000fe200078e0a16 */
[----:B------:R-:W-:Y:S01]  /*5c60*/  SHF.R.U64 R4, R4, UR4, R5 ;  /* 0x0000000404047c19 */ /* 0x000fe20008001205 */
[----:B------:R-:W-:Y:S01]  /*5c70*/  ULDC UR4, c[0x0][0x638] ;  /* 0x00018e0000047ab9 */ /* 0x000fe20000000800 */
[----:B------:R-:W-:Y:S01]  /*5c80*/  ULDC UR5, c[0x0][0x610] ;  /* 0x0001840000057ab9 */ /* 0x000fe20000000800 */
[----:B------:R-:W-:Y:S02]  /*5c90*/  IMAD.MOV.U32 R5, RZ, RZ, 0x1 ;  /* 0x00000001ff057424 */ /* 0x000fe400078e00ff */
[----:B------:R-:W-:Y:S02]  /*5ca0*/  IMAD.MOV R6, RZ, RZ, -R4 ;  /* 0x000000ffff067224 */ /* 0x000fe400078e0a04 */
[----:B------:R-:W-:Y:S01]  /*5cb0*/  IMAD R21, R4, UR23, R21 ;  /* 0x0000001704157c24 */ /* 0x000fe2000f8e0215 */
[----:B------:R-:W-:Y:S01]  /*5cc0*/  LOP3.LUT R4, R9, UR21, RZ, 0xc0, !PT ;  /* 0x0000001509047c12 */ /* 0x000fe2000f8ec0ff */
[----:B0-----:R-:W-:-:S02]  /*5cd0*/  @P1 IMAD R14, R20, R22, R13 ;  /* 0x00000016140e1224 */ /* 0x001fc400078e020d */
[----:B------:R-:W-:Y:S01]  /*5ce0*/  IMAD R15, R6, UR4, R15 ;  /* 0x00000004060f7c24 */ /* 0x000fe2000f8e020f */
[----:B------:R-:W-:Y:S01]  /*5cf0*/  ULDC UR4, c[0x0][0x600] ;  /* 0x0001800000047ab9 */ /* 0x000fe20000000800 */
[----:B------:R-:W-:Y:S02]  /*5d00*/  IMAD R14, R21, UR5, R14 ;  /* 0x00000005150e7c24 */ /* 0x000fe4000f8e020e */
[--C-:B------:R-:W-:Y:S01]  /*5d10*/  IMAD R15, R15, UR4, R4.reuse ;  /* 0x000000040f0f7c24 */ /* 0x100fe2000f8e0204 */
[----:B------:R-:W-:-:S04]  /*5d20*/  PRMT R4, R5, 0x7610, R4 ;  /* 0x0000761005047816 */ /* 0x000fc80000000004 */
[----:B------:R-:W-:Y:S02]  /*5d30*/  SEL R20, R15, R14, !P1 ;  /* 0x0000000e0f147207 */ /* 0x000fe40004800000 */
[----:B------:R-:W-:-:S07]  /*5d40*/  SEL R13, R14, R15, !P1 ;  /* 0x0000000f0e0d7207 */ /* 0x000fce0004800000 */
.L_x_107:
[----:B------:R-:W-:Y:S05]  /*5d50*/  BSYNC B1 ;  /* 0x0000000000017941 */ /* 0x000fea0003800000 */
.L_x_106:
[----:B------:R-:W-:-:S13]  /*5d60*/  LOP3.LUT P1, RZ, R4, 0xff, RZ, 0xc0, !PT ;  /* 0x000000ff04ff7812 */ /* 0x000fda000782c0ff */
[----:B------:R-:W-:Y:S05]  /*5d70*/  @P1 BRA `(.L_x_110) ;  /* 0xfffffff4002c1947 */ /* 0x000fea000383ffff */
[----:B------:R-:W-:Y:S05]  /*5d80*/  BSYNC B0 ;  /* 0x0000000000007941 */ /* 0x000fea0003800000 */
.L_x_98:
[----:B------:R-:W-:-:S03]  /*5d90*/  UMOV UR4, 0xffffffff ;  /* 0xffffffff00047882 */ /* 0x000fc60000000000 */
[----:B------:R-:W-:Y:S05]  /*5da0*/  BRA.DIV UR4, `(.L_x_111) ;  /* 0x0000000604187947 */ /* 0x000fea000b800000 */
[----:B------:R-:W-:-:S13]  /*5db0*/  ELECT P6, URZ, PT ;  /* 0x00000000003f782f */ /* 0x000fda00038c0000 */
.L_x_125:
[----:B------:R-:W-:Y:S04]  /*5dc0*/  BSSY B0, `(.L_x_112) ;  /* 0x000002b000007945 */ /* 0x000fe80003800000 */
[----:B------:R-:W-:Y:S05]  /*5dd0*/  @!P6 BRA `(.L_x_113) ;  /* 0x0000000000a4e947 */ /* 0x000fea0003800000 */
[----:B------:R-:W-:-:S04]  /*5de0*/  LOP3.LUT R18, R18, 0x2, RZ, 0xfc, !PT ;  /* 0x0000000212127812 */ /* 0x000fc800078efcff */
[----:B------:R-:W-:-:S13]  /*5df0*/  ISETP.NE.AND P0, PT, R18, 0x3, PT ;  /* 0x000000031200780c */ /* 0x000fda0003f05270 */
[----:B------:R-:W-:Y:S05]  /*5e00*/  @!P0 BRA `(.L_x_114) ;  /* 0x0000000000048947 */ /* 0x000fea0003800000 */
[----:B------:R-:W-:Y:S01]  /*5e10*/  BPT.TRAP 0x1 ;  /* 0x000000040000795c */ /* 0x000fe20000300000 */
.L_x_114:
[----:B------:R-:W0:Y:S01]  /*5e20*/  S2R R5, SR_CgaCtaId ;  /* 0x0000000000057919 */ /* 0x000e220000008800 */
[----:B------:R-:W-:Y:S02]  /*5e30*/  MOV R2, 0x400 ;  /* 0x0000040000027802 */ /* 0x000fe40000000f00 */
[----:B------:R-:W-:Y:S02]  /*5e40*/  SHF.L.U32 R4, R0, 0x1f, RZ ;  /* 0x0000001f00047819 */ /* 0x000fe400000006ff */
[----:B0-----:R-:W-:-:S05]  /*5e50*/  LEA R2, R5, R2, 0x18 ;  /* 0x0000000205027211 */ /* 0x001fca00078ec0ff */
[----:B------:R-:W-:-:S04]  /*5e60*/  VIADD R2, R2, 0x20 ;  /* 0x0000002002027836 */ /* 0x000fc80000000000 */
[C---:B------:R-:W-:Y:S02]  /*5e70*/  IMAD R7, R3.reuse, 0x8, R2 ;  /* 0x0000000803077824 */ /* 0x040fe400078e0202 */
[----:B------:R-:W-:Y:S02]  /*5e80*/  VIADD R3, R3, 0x1 ;  /* 0x0000000103037836 */ /* 0x000fe40000000000 */
[----:B------:R-:W0:Y:S03]  /*5e90*/  SYNCS.PHASECHK.TRANS64.TRYWAIT P0, [R7+URZ], R4 ;  /* 0x00000004070075a7 */ /* 0x000e26000800017f */
[----:B------:R-:W-:-:S04]  /*5ea0*/  ISETP.NE.AND P1, PT, R3, 0x4, PT ;  /* 0x000000040300780c */ /* 0x000fc80003f25270 */
[----:B------:R-:W-:Y:S02]  /*5eb0*/  SEL R5, RZ, 0x1, P1 ;  /* 0x00000001ff057807 */ /* 0x000fe40000800000 */
[----:B------:R-:W-:Y:S02]  /*5ec0*/  SEL R3, R3, RZ, P1 ;  /* 0x000000ff03037207 */ /* 0x000fe40000800000 */
[----:B------:R-:W-:-:S03]  /*5ed0*/  LOP3.LUT R6, R0, R5, RZ, 0x3c, !PT ;  /* 0x0000000500067212 */ /* 0x000fc600078e3cff */
[----:B------:R-:W-:Y:S01]  /*5ee0*/  IMAD R8, R3, 0x8, R2 ;  /* 0x0000000803087824 */ /* 0x000fe200078e0202 */
[----:B------:R-:W-:Y:S01]  /*5ef0*/  SHF.L.U32 R5, R6, 0x1f, RZ ;  /* 0x0000001f06057819 */ /* 0x000fe200000006ff */
[----:B0-----:R-:W-:Y:S06]  /*5f00*/  @!P0 BRA `(.L_x_115) ;  /* 0x0000000000e08947 */ /* 0x001fec0003800000 */
.L_x_126:
[----:B------:R-:W1:Y:S01]  /*5f10*/  SYNCS.PHASECHK.TRANS64.TRYWAIT P0, [R8+URZ], R5 ;  /* 0x00000005080075a7 */ /* 0x000e62000800017f */
[----:B------:R-:W-:-:S05]  /*5f20*/  VIADD R0, R3, 0x1 ;  /* 0x0000000103007836 */ /* 0x000fca0000000000 */
[----:B------:R-:W-:-:S04]  /*5f30*/  ISETP.NE.AND P1, PT, R0, 0x4, PT ;  /* 0x000000040000780c */ /* 0x000fc80003f25270 */
[----:B------:R-:W-:Y:S02]  /*5f40*/  SEL R3, RZ, 0x1, P1 ;  /* 0x00000001ff037807 */ /* 0x000fe40000800000 */
[----:B0-----:R-:W-:Y:S02]  /*5f50*/  SEL R7, R0, RZ, P1 ;  /* 0x000000ff00077207 */ /* 0x001fe40000800000 */
[----:B------:R-:W-:-:S03]  /*5f60*/  LOP3.LUT R9, R6, R3, RZ, 0x3c, !PT ;  /* 0x0000000306097212 */ /* 0x000fc600078e3cff */
[----:B------:R-:W-:Y:S01]  /*5f70*/  IMAD R11, R7, 0x8, R2 ;  /* 0x00000008070b7824 */ /* 0x000fe200078e0202 */
[----:B------:R-:W-:Y:S01]  /*5f80*/  SHF.L.U32 R6, R9, 0x1f, RZ ;  /* 0x0000001f09067819 */ /* 0x000fe200000006ff */
[----:B-1----:R-:W-:Y:S06]  /*5f90*/  @!P0 BRA `(.L_x_116) ;  /* 0x0000000000d08947 */ /* 0x002fec0003800000 */
.L_x_127:
[----:B------:R-:W1:Y:S01]  /*5fa0*/  SYNCS.PHASECHK.TRANS64.TRYWAIT P0, [R11+URZ], R6 ;  /* 0x000000060b0075a7 */ /* 0x000e62000800017f */
[----:B------:R-:W-:-:S05]  /*5fb0*/  VIADD R0, R7, 0x1 ;  /* 0x0000000107007836 */ /* 0x000fca0000000000 */
[----:B------:R-:W-:-:S04]  /*5fc0*/  ISETP.NE.AND P1, PT, R0, 0x4, PT ;  /* 0x000000040000780c */ /* 0x000fc80003f25270 */
[----:B------:R-:W-:Y:S02]  /*5fd0*/  SEL R4, RZ, 0x1, P1 ;  /* 0x00000001ff047807 */ /* 0x000fe40000800000 */
[----:B------:R-:W-:Y:S02]  /*5fe0*/  SEL R3, R0, RZ, P1 ;  /* 0x000000ff00037207 */ /* 0x000fe40000800000 */
[----:B------:R-:W-:Y:S01]  /*5ff0*/  LOP3.LUT R0, R9, R4, RZ, 0x3c, !PT ;  /* 0x0000000409007212 */ /* 0x000fe200078e3cff */
[----:B-1----:R-:W-:Y:S06]  /*6000*/  @!P0 BRA `(.L_x_117) ;  /* 0x0000000000c88947 */ /* 0x002fec0003800000 */
.L_x_128:
[----:B------:R-:W-:Y:S01]  /*6010*/  IMAD R3, R3, 0x8, R2 ;  /* 0x0000000803037824 */ /* 0x000fe200078e0202 */
[----:B------:R-:W-:-:S07]  /*6020*/  SHF.L.U32 R0, R0, 0x1f, RZ ;  /* 0x0000001f00007819 */ /* 0x000fce00000006ff */
.L_x_118:
[----:B--2---:R2:W3:Y:S02]  /*6030*/  SYNCS.PHASECHK.TRANS64.TRYWAIT P0, [R3+URZ], R0 ;  /* 0x00000000030075a7 */ /* 0x0044e4000800017f */
[----:B---3--:R-:W-:Y:S05]  /*6040*/  @!P0 NANOSLEEP.SYNCS 0x989680 ;  /* 0x009896800000895d */ /* 0x008fea0003900000 */
[----:B------:R-:W3:Y:S02]  /*6050*/  @!P0 SYNCS.PHASECHK.TRANS64 P0, [R3+URZ], R0 ;  /* 0x00000000030085a7 */ /* 0x000ee4000800007f */
[----:B---3--:R-:W-:Y:S05]  /*6060*/  @!P0 BRA `(.L_x_118) ;  /* 0xfffffffc00f08947 */ /* 0x008fea000383ffff */
.L_x_113:
[----:B------:R-:W-:Y:S05]  /*6070*/  BSYNC B0 ;  /* 0x0000000000007941 */ /* 0x000fea0003800000 */
.L_x_112:
[----:B------:R-:W-:Y:S05]  /*6080*/  EXIT ;  /* 0x000000000000794d */ /* 0x000fea0003800000 */
.L_x_17:
[----:B-1----:R1:W2:Y:S02]  /*6090*/  SYNCS.PHASECHK.TRANS64.TRYWAIT P1, [R3+URZ], R0 ;  /* 0x00000000030075a7 */ /* 0x0022a4000802017f */
[----:B--2---:R-:W-:Y:S05]  /*60a0*/  @!P1 NANOSLEEP.SYNCS 0x989680 ;  /* 0x009896800000995d */ /* 0x004fea0003900000 */
[----:B------:R-:W2:Y:S02]  /*60b0*/  @!P1 SYNCS.PHASECHK.TRANS64 P1, [R3+URZ], R0 ;  /* 0x00000000030095a7 */ /* 0x000ea4000802007f */
[----:B--2---:R-:W-:Y:S05]  /*60c0*/  @!P1 BRA `(.L_x_17) ;  /* 0xfffffffc00f09947 */ /* 0x004fea000383ffff */
[----:B------:R-:W-:Y:S05]  /*60d0*/  BRA `(.L_x_16) ;  /* 0xffffffb000f47947 */ /* 0x000fea000383ffff */
.L_x_22:
[----:B-1----:R-:W-:-:S04]  /*60e0*/  IMAD.U32 R4, RZ, RZ, UR8 ;  /* 0x00000008ff047e24 */ /* 0x002fc8000f8e00ff */
[----:B------:R1:W2:Y:S03]  /*60f0*/  SYNCS.PHASECHK.TRANS64.TRYWAIT P1, [R4+URZ], R3 ;  /* 0x00000003040075a7 */ /* 0x0002a6000802017f */
[----:B--2---:R-:W-:Y:S05]  /*6100*/  @!P1 NANOSLEEP.SYNCS 0x989680 ;  /* 0x009896800000995d */ /* 0x004fea0003900000 */
[----:B------:R-:W2:Y:S02]  /*6110*/  @!P1 SYNCS.PHASECHK.TRANS64 P1, [R4+URZ], R3 ;  /* 0x00000003040095a7 */ /* 0x000ea4000802007f */
[----:B--2---:R-:W-:Y:S05]  /*6120*/  @!P1 BRA `(.L_x_22) ;  /* 0xfffffffc00ec9947 */ /* 0x004fea000383ffff */
[----:B------:R-:W-:Y:S05]  /*6130*/  BRA `(.L_x_21) ;  /* 0xffffffb8002c7947 */ /* 0x000fea000383ffff */
.L_x_99:
[----:B------:R-:W-:Y:S01]  /*6140*/  BSSY B1, `(.L_x_119) ;  /* 0x0000006000017945 */ /* 0x000fe20003800000 */
[----:B------:R-:W-:-:S07]  /*6150*/  IMAD.MOV.U32 R15, RZ, RZ, -0x1 ;  /* 0xffffffffff0f7424 */ /* 0x000fce00078e00ff */
[----:B------:R-:W-:Y:S05]  /*6160*/  WARPSYNC.COLLECTIVE R15, `(.L_x_120) ;  /* 0x000000000f0c7348 */ /* 0x000fea0003c00000 */
[----:B------:R-:W-:Y:S02]  /*6170*/  ELECT P6, UR62, PT ;  /* 0x00000000003e782f */ /* 0x000fe400038c0000 */
[----:B------:R-:W-:Y:S01]  /*6180*/  MOV R14, UR62 ;  /* 0x0000003e000e7c02 */ /* 0x000fe20008000f00 */
[----:B------:R-:W-:Y:S10]  /*6190*/  ENDCOLLECTIVE ;  /* 0x000000000000791b */ /* 0x000ff40003800000 */
.L_x_120:
[----:B------:R-:W-:Y:S05]  /*61a0*/  BSYNC B1 ;  /* 0x0000000000017941 */ /* 0x000fea0003800000 */
.L_x_119:
[----:B------:R-:W-:Y:S05]  /*61b0*/  BRA `(.L_x_121) ;  /* 0xfffffff000287947 */ /* 0x000fea000383ffff */
.L_x_102:
[----:B0-----:R0:W1:Y:S02]  /*61c0*/  SYNCS.PHASECHK.TRANS64.TRYWAIT P1, [R14+URZ+0x20], R7 ;  /* 0x000020070e0075a7 */ /* 0x001064000802017f */
[----:B-1----:R-:W-:Y:S05]  /*61d0*/  @!P1 NANOSLEEP.SYNCS 0x989680 ;  /* 0x009896800000995d */ /* 0x002fea0003900000 */
[----:B------:R-:W1:Y:S02]  /*61e0*/  @!P1 SYNCS.PHASECHK.TRANS64 P1, [R14+URZ+0x20], R7 ;  /* 0x000020070e0095a7 */ /* 0x000e64000802007f */
[----:B-1----:R-:W-:Y:S05]  /*61f0*/  @!P1 BRA `(.L_x_102) ;  /* 0xfffffffc00f09947 */ /* 0x002fea000383ffff */
[----:B------:R-:W-:Y:S05]  /*6200*/  BRA `(.L_x_122) ;  /* 0xfffffff0005c7947 */ /* 0x000fea000383ffff */
.L_x_111:
[----:B------:R-:W-:Y:S01]  /*6210*/  BSSY B0, `(.L_x_123) ;  /* 0x0000006000007945 */ /* 0x000fe20003800000 */
[----:B------:R-:W-:-:S07]  /*6220*/  IMAD.MOV.U32 R15, RZ, RZ, -0x1 ;  /* 0xffffffffff0f7424 */ /* 0x000fce00078e00ff */
[----:B------:R-:W-:Y:S05]  /*6230*/  WARPSYNC.COLLECTIVE R15, `(.L_x_124) ;  /* 0x000000000f0c7348 */ /* 0x000fea0003c00000 */
[----:B------:R-:W-:Y:S02]  /*6240*/  ELECT P6, UR62, PT ;  /* 0x00000000003e782f */ /* 0x000fe400038c0000 */
[----:B------:R-:W-:Y:S01]  /*6250*/  MOV R14, UR62 ;  /* 0x0000003e000e7c02 */ /* 0x000fe20008000f00 */
[----:B------:R-:W-:Y:S10]  /*6260*/  ENDCOLLECTIVE ;  /* 0x000000000000791b */ /* 0x000ff40003800000 */
.L_x_124:
[----:B------:R-:W-:Y:S05]  /*6270*/  BSYNC B0 ;  /* 0x0000000000007941 */ /* 0x000fea0003800000 */
.L_x_123:
[----:B------:R-:W-:Y:S05]  /*6280*/  BRA `(.L_x_125) ;  /* 0xfffffff800cc7947 */ /* 0x000fea000383ffff */
.L_x_115:
[----:B0-----:R0:W1:Y:S02]  /*6290*/  SYNCS.PHASECHK.TRANS64.TRYWAIT P0, [R7+URZ], R4 ;  /* 0x00000004070075a7 */ /* 0x001064000800017f */
[----:B-1----:R-:W-:Y:S05]  /*62a0*/  @!P0 NANOSLEEP.SYNCS 0x989680 ;  /* 0x009896800000895d */ /* 0x002fea0003900000 */
[----:B------:R-:W1:Y:S02]  /*62b0*/  @!P0 SYNCS.PHASECHK.TRANS64 P0, [R7+URZ], R4 ;  /* 0x00000004070085a7 */ /* 0x000e64000800007f */
[----:B-1----:R-:W-:Y:S05]  /*62c0*/  @!P0 BRA `(.L_x_115) ;  /* 0xfffffffc00f08947 */ /* 0x002fea000383ffff */
[----:B------:R-:W-:Y:S05]  /*62d0*/  BRA `(.L_x_126) ;  /* 0xfffffffc000c7947 */ /* 0x000fea000383ffff */
.L_x_116:
[----:B0-----:R0:W1:Y:S02]  /*62e0*/  SYNCS.PHASECHK.TRANS64.TRYWAIT P0, [R8+URZ], R5 ;  /* 0x00000005080075a7 */ /* 0x001064000800017f */
[----:B-1----:R-:W-:Y:S05]  /*62f0*/  @!P0 NANOSLEEP.SYNCS 0x989680 ;  /* 0x009896800000895d */ /* 0x002fea0003900000 */
[----:B------:R-:W1:Y:S02]  /*6300*/  @!P0 SYNCS.PHASECHK.TRANS64 P0, [R8+URZ], R5 ;  /* 0x00000005080085a7 */ /* 0x000e64000800007f */
[----:B-1----:R-:W-:Y:S05]  /*6310*/  @!P0 BRA `(.L_x_116) ;  /* 0xfffffffc00f08947 */ /* 0x002fea000383ffff */
[----:B------:R-:W-:Y:S05]  /*6320*/  BRA `(.L_x_127) ;  /* 0xfffffffc001c7947 */ /* 0x000fea000383ffff */
.L_x_117:
[----:B-1----:R1:W2:Y:S02]  /*6330*/  SYNCS.PHASECHK.TRANS64.TRYWAIT P0, [R11+URZ], R6 ;  /* 0x000000060b0075a7 */ /* 0x0022a4000800017f */
[----:B--2---:R-:W-:Y:S05]  /*6340*/  @!P0 NANOSLEEP.SYNCS 0x989680 ;  /* 0x009896800000895d */ /* 0x004fea0003900000 */
[----:B------:R-:W2:Y:S02]  /*6350*/  @!P0 SYNCS.PHASECHK.TRANS64 P0, [R11+URZ], R6 ;  /* 0x000000060b0085a7 */ /* 0x000ea4000800007f */
[----:B--2---:R-:W-:Y:S05]  /*6360*/  @!P0 BRA `(.L_x_117) ;  /* 0xfffffffc00f08947 */ /* 0x004fea000383ffff */
[----:B------:R-:W-:Y:S05]  /*6370*/  BRA `(.L_x_128) ;  /* 0xfffffffc00247947 */ /* 0x000fea000383ffff */
.L_x_129:
[----:B------:R-:W-:-:S00]  /*6380*/  BRA `(.L_x_129) ;  /* 0xfffffffc00fc7947 */ /* 0x000fc0000383ffff */
[----:B------:R-:W-:-:S00]  /*6390*/  NOP ;  /* 0x0000000000007918 */ /* 0x000fc00000000000 */
        /* <DEDUP_REMOVED lines=14> */
.L_x_130:


//--------------------- .nv.global.init           --------------------------
	.section	.nv.global.init,"aw",@progbits
.nv.global.init:
	.type		$str$22,@object
	.size		$str$22,($str$23 - $str$22)
$str$22:
        /*0000*/ 	.byte	0x6b, 0x5f, 0x74, 0x69, 0x6c, 0x65, 0x5f, 0x63, 0x6f, 0x75, 0x6e, 0x74, 0x20, 0x3e, 0x3d, 0x20
        /*0010*/ 	.byte	0x31, 0x00
	.type		$str$23,@object
	.size		$str$23,(__unnamed_1 - $str$23)
$str$23:
        /*0012*/ 	.byte	0x2f, 0x74, 0x6d, 0x70, 0x2f, 0x63, 0x75, 0x74, 0x6c, 0x61, 0x73, 0x73, 0x5f, 0x73, 0x77, 0x65
        /*0022*/ 	.byte	0x65, 0x70, 0x5f, 0x73, 0x72, 0x63, 0x2f, 0x69, 0x6e, 0x63, 0x6c, 0x75, 0x64, 0x65, 0x2f, 0x63
        /*0032*/ 	.byte	0x75, 0x74, 0x6c, 0x61, 0x73, 0x73, 0x2f, 0x67, 0x65, 0x6d, 0x6d, 0x2f, 0x63, 0x6f, 0x6c, 0x6c
        /*0042*/ 	.byte	0x65, 0x63, 0x74, 0x69, 0x76, 0x65, 0x2f, 0x73, 0x6d, 0x39, 0x30, 0x5f, 0x6d, 0x6d, 0x61, 0x5f
        /*0052*/ 	.byte	0x74, 0x6d, 0x61, 0x5f, 0x67, 0x6d, 0x6d, 0x61, 0x5f, 0x73, 0x73, 0x5f, 0x77, 0x61, 0x72, 0x70
        /*0062*/ 	.byte	0x73, 0x70, 0x65, 0x63, 0x69, 0x61, 0x6c, 0x69, 0x7a, 0x65, 0x64, 0x2e, 0x68, 0x70, 0x70, 0x00
	.type		__unnamed_1,@object
	.size		__unnamed_1,(.L_0 - __unnamed_1)
__unnamed_1:
        /*0072*/ 	.byte	0x76, 0x6f, 0x69, 0x64, 0x20, 0x63, 0x75, 0x74, 0x6c, 0x61, 0x73, 0x73, 0x3a, 0x3a, 0x67, 0x65
        /* <DEDUP_REMOVED lines=180> */
        /*0bc2*/ 	.byte	0x74, 0x79, 0x5d, 0x00
.L_0:


//--------------------- .nv.shared._ZN7cutlass13device_kernelINS_4gemm6kernel13GemmUniversalIN4cute5tupleIJiiiiEEENS1_10collective13CollectiveMmaINS1_34MainloopSm90TmaGmmaWarpSpecializedILi4ENS5_IJNS4_1CILi1EEESB_SB_EEENS1_35KernelTmaWarpSpecializedCooperativeEEENS5_IJNSA_ILi128EEENSA_ILi64EEESF_EEENS_10bfloat16_tENS5_IJlSB_lEEESI_NS5_IJSB_llEEENS4_8TiledMMAINS4_8MMA_AtomIJNS4_4SM904GMMA27MMA_64x64x16_F32BF16BF16_SSILNSO_5MajorE0ELSQ_1ELNSO_7ScaleInE1ELSR_1EEEEEENS4_6LayoutINS5_IJNSA_ILi2EEESB_SB_EEENS5_IJSB_NSA_ILi0EEESX_EEEEENS5_IJNS4_10UnderscoreES10_S10_EEEEENS4_13SM90_TMA_LOADENS4_14ComposedLayoutINS4_7SwizzleILi3ELi4ELi3EEENS4_18smem_ptr_flag_bitsILi16EEENSU_INS5_IJNSA_ILi8EEESG_EEENS5_IJSG_SB_EEEEEEEvNS4_8identityES13_NS14_IS16_S18_NSU_INS5_IJSG_S19_EEENS5_IJSB_SG_EEEEEEEvS1E_EENS_8epilogue10collective6detail29Sm90TmaWarpSpecializedAdapterINS1L_15DefaultEpilogueISI_SJ_SJ_NS1K_6thread17LinearCombinationISI_Li1EffLNS1P_9ScaleType4KindE0ELNS_15FloatRoundStyleE2ESI_EENS1_15EpilogueDefaultEEEEEvvEEEEvNT_6ParamsE --------------------------
	.section	.nv.shared._ZN7cutlass13device_kernelINS_4gemm6kernel13GemmUniversalIN4cute5tupleIJiiiiEEENS1_10collective13CollectiveMmaINS1_34MainloopSm90TmaGmmaWarpSpecializedILi4ENS5_IJNS4_1CILi1EEESB_SB_EEENS1_35KernelTmaWarpSpecializedCooperativeEEENS5_IJNSA_ILi128EEENSA_ILi64EEESF_EEENS_10bfloat16_tENS5_IJlSB_lEEESI_NS5_IJSB_llEEENS4_8TiledMMAINS4_8MMA_AtomIJNS4_4SM904GMMA27MMA_64x64x16_F32BF16BF16_SSILNSO_5MajorE0ELSQ_1ELNSO_7ScaleInE1ELSR_1EEEEEENS4_6LayoutINS5_IJNSA_ILi2EEESB_SB_EEENS5_IJSB_NSA_ILi0EEESX_EEEEENS5_IJNS4_10UnderscoreES10_S10_EEEEENS4_13SM90_TMA_LOADENS4_14ComposedLayoutINS4_7SwizzleILi3ELi4ELi3EEENS4_18smem_ptr_flag_bitsILi16EEENSU_INS5_IJNSA_ILi8EEESG_EEENS5_IJSG_SB_EEEEEEEvNS4_8identityES13_NS14_IS16_S18_NSU_INS5_IJSG_S19_EEENS5_IJSB_SG_EEEEEEEvS1E_EENS_8epilogue10collective6detail29Sm90TmaWarpSpecializedAdapterINS1L_15DefaultEpilogueISI_SJ_SJ_NS1K_6thread17LinearCombinationISI_Li1EffLNS1P_9ScaleType4KindE0ELNS_15FloatRoundStyleE2ESI_EENS1_15EpilogueDefaultEEEEEvvEEEEvNT_6ParamsE,"aw",@nobits
	.sectionflags	@""
	.align	16
	.zero		1024


//--------------------- .nv.shared.reserved.0     --------------------------
	.section	.nv.shared.reserved.0,"aw",@nobits
	.weak		__nv_reservedSMEM_offset_0_alias
	.size		__nv_reservedSMEM_offset_0_alias, 0, 0
	.other		__nv_reservedSMEM_offset_0_alias,@"STO_CUDA_RESERVED_SHARED STV_DEFAULT"
__nv_reservedSMEM_offset_0_alias:
	.zero		0


//--------------------- .nv.global                --------------------------
	.section	.nv.global,"aw",@nobits
.nv.global:
	.type		_ZN40_INTERNAL_44dba090_4_k_cu_d8683dc3_224484cute1_E,@object
	.size		_ZN40_INTERNAL_44dba090_4_k_cu_d8683dc3_224484cute1_E,(_ZN40_INTERNAL_44dba090_4_k_cu_d8683dc3_224484cuda3std3__45__cpo6cbeginE - _ZN40_INTERNAL_44dba090_4_k_cu_d8683dc3_224484cute1_E)
_ZN40_INTERNAL_44dba090_4_k_cu_d8683dc3_224484cute1_E:
	.zero		1
	.type		_ZN40_INTERNAL_44dba090_4_k_cu_d8683dc3_224484cuda3std3__45__cpo6cbeginE,@object
	.size		_ZN40_INTERNAL_44dba090_4_k_cu_d8683dc3_224484cuda3std3__45__cpo6cbeginE,(_ZN40_INTERNAL_44dba090_4_k_cu_d8683dc3_224484cuda3std3__48in_placeE - _ZN40_INTERNAL_44dba090_4_k_cu_d8683dc3_224484cuda3std3__45__cpo6cbeginE)
_ZN40_INTERNAL_44dba090_4_k_cu_d8683dc3_224484cuda3std3__45__cpo6cbeginE:
	.zero		1
	.type		_ZN40_INTERNAL_44dba090_4_k_cu_d8683dc3_224484cuda3std3__48in_placeE,@object
	.size		_ZN40_INTERNAL_44dba090_4_k_cu_d8683dc3_224484cuda3std3__48in_placeE,(_ZN40_INTERNAL_44dba090_4_k_cu_d8683dc3_224484cuda3std6ranges3__45__cpo9iter_moveE - _ZN40_INTERNAL_44dba090_4_k_cu_d8683dc3_224484cuda3std3__48in_placeE)
_ZN40_INTERNAL_44dba090_4_k_cu_d8683dc3_224484cuda3std3__48in_placeE:
	.zero		1
	.type		_ZN40_INTERNAL_44dba090_4_k_cu_d8683dc3_224484cuda3std6ranges3__45__cpo9iter_moveE,@object
	.size		_ZN40_INTERNAL_44dba090_4_k_cu_d8683dc3_224484cuda3std6ranges3__45__cpo9iter_moveE,(_ZN40_INTERNAL_44dba090_4_k_cu_d8683dc3_224484cuda3std3__45__cpo5beginE - _ZN40_INTERNAL_44dba090_4_k_cu_d8683dc3_224484cuda3std6ranges3__45__cpo9iter_moveE)
_ZN40_INTERNAL_44dba090_4_k_cu_d8683dc3_224484cuda3std6ranges3__45__cpo9iter_moveE:
	.zero		1
	.type		_ZN40_INTERNAL_44dba090_4_k_cu_d8683dc3_224484cuda3std3__45__cpo5beginE,@object
	.size		_ZN40_INTERNAL_44dba090_4_k_cu_d8683dc3_224484cuda3std3__45__cpo5beginE,(_ZN40_INTERNAL_44dba090_4_k_cu_d8683dc3_224484cuda3std3__442_GLOBAL__N__44dba090_4_k_cu_d8683dc3_224486ignoreE - _ZN40_INTERNAL_44dba090_4_k_cu_d8683dc3_224484cuda3std3__45__cpo5beginE)
_ZN40_INTERNAL_44dba090_4_k_cu_d8683dc3_224484cuda3std3__45__cpo5beginE:
	.zero		1
	.type		_ZN40_INTERNAL_44dba090_4_k_cu_d8683dc3_224484cuda3std3__442_GLOBAL__N__44dba090_4_k_cu_d8683dc3_224486ignoreE,@object
	.size		_ZN40_INTERNAL_44dba090_4_k_cu_d8683dc3_224484cuda3std3__442_GLOBAL__N__44dba090_4_k_cu_d8683dc3_224486ignoreE,(_ZN40_INTERNAL_44dba090_4_k_cu_d8683dc3_224484cute7productE - _ZN40_INTERNAL_44dba090_4_k_cu_d8683dc3_224484cuda3std3__442_GLOBAL__N__44dba090_4_k_cu_d8683dc3_224486ignoreE)
_ZN40_INTERNAL_44dba090_4_k_cu_d8683dc3_224484cuda3std3__442_GLOBAL__N__44dba090_4_k_cu_d8683dc3_224486ignoreE:
	.zero		1
	.type		_ZN40_INTERNAL_44dba090_4_k_cu_d8683dc3_224484cute7productE,@object
	.size		_ZN40_INTERNAL_44dba090_4_k_cu_d8683dc3_224484cute7productE,(_ZN40_INTERNAL_44dba090_4_k_cu_d8683dc3_224484cuda3std3__45__cpo3endE - _ZN40_INTERNAL_44dba090_4_k_cu_d8683dc3_224484cute7productE)
_ZN40_INTERNAL_44dba090_4_k_cu_d8683dc3_224484cute7productE:
	.zero		1
	.type		_ZN40_INTERNAL_44dba090_4_k_cu_d8683dc3_224484cuda3std3__45__cpo3endE,@object
	.size		_ZN40_INTERNAL_44dba090_4_k_cu_d8683dc3_224484cuda3std3__45__cpo3endE,(_ZN40_INTERNAL_44dba090_4_k_cu_d8683dc3_224484cuda3std3__419piecewise_constructE - _ZN40_INTERNAL_44dba090_4_k_cu_d8683dc3_224484cuda3std3__45__cpo3endE)
_ZN40_INTERNAL_44dba090_4_k_cu_d8683dc3_224484cuda3std3__45__cpo3endE:
	.zero		1
	.type		_ZN40_INTERNAL_44dba090_4_k_cu_d8683dc3_224484cuda3std3__419piecewise_constructE,@object
	.size		_ZN40_INTERNAL_44dba090_4_k_cu_d8683dc3_224484cuda3std3__419piecewise_constructE,(_ZN40_INTERNAL_44dba090_4_k_cu_d8683dc3_224484cuda3std3__45__cpo4cendE - _ZN40_INTERNAL_44dba090_4_k_cu_d8683dc3_224484cuda3std3__419piecewise_constructE)
_ZN40_INTERNAL_44dba090_4_k_cu_d8683dc3_224484cuda3std3__419piecewise_constructE:
	.zero		1
	.type		_ZN40_INTERNAL_44dba090_4_k_cu_d8683dc3_224484cuda3std3__45__cpo4cendE,@object
	.size		_ZN40_INTERNAL_44dba090_4_k_cu_d8683dc3_224484cuda3std3__45__cpo4cendE,(_ZN40_INTERNAL_44dba090_4_k_cu_d8683dc3_224484cuda3std6ranges3__45__cpo4swapE - _ZN40_INTERNAL_44dba090_4_k_cu_d8683dc3_224484cuda3std3__45__cpo4cendE)
_ZN40_INTERNAL_44dba090_4_k_cu_d8683dc3_224484cuda3std3__45__cpo4cendE:
	.zero		1
	.type		_ZN40_INTERNAL_44dba090_4_k_cu_d8683dc3_224484cuda3std6ranges3__45__cpo4swapE,@object
	.size		_ZN40_INTERNAL_44dba090_4_k_cu_d8683dc3_224484cuda3std6ranges3__45__cpo4swapE,(.L_8 - _ZN40_INTERNAL_44dba090_4_k_cu_d8683dc3_224484cuda3std6ranges3__45__cpo4swapE)
_ZN40_INTERNAL_44dba090_4_k_cu_d8683dc3_224484cuda3std6ranges3__45__cpo4swapE:
	.zero		1
.L_8:


//--------------------- .nv.constant0._ZN7cutlass13device_kernelINS_4gemm6kernel13GemmUniversalIN4cute5tupleIJiiiiEEENS1_10collective13CollectiveMmaINS1_34MainloopSm90TmaGmmaWarpSpecializedILi4ENS5_IJNS4_1CILi1EEESB_SB_EEENS1_35KernelTmaWarpSpecializedCooperativeEEENS5_IJNSA_ILi128EEENSA_ILi64EEESF_EEENS_10bfloat16_tENS5_IJlSB_lEEESI_NS5_IJSB_llEEENS4_8TiledMMAINS4_8MMA_AtomIJNS4_4SM904GMMA27MMA_64x64x16_F32BF16BF16_SSILNSO_5MajorE0ELSQ_1ELNSO_7ScaleInE1ELSR_1EEEEEENS4_6LayoutINS5_IJNSA_ILi2EEESB_SB_EEENS5_IJSB_NSA_ILi0EEESX_EEEEENS5_IJNS4_10UnderscoreES10_S10_EEEEENS4_13SM90_TMA_LOADENS4_14ComposedLayoutINS4_7SwizzleILi3ELi4ELi3EEENS4_18smem_ptr_flag_bitsILi16EEENSU_INS5_IJNSA_ILi8EEESG_EEENS5_IJSG_SB_EEEEEEEvNS4_8identityES13_NS14_IS16_S18_NSU_INS5_IJSG_S19_EEENS5_IJSB_SG_EEEEEEEvS1E_EENS_8epilogue10collective6detail29Sm90TmaWarpSpecializedAdapterINS1L_15DefaultEpilogueISI_SJ_SJ_NS1K_6thread17LinearCombinationISI_Li1EffLNS1P_9ScaleType4KindE0ELNS_15FloatRoundStyleE2ESI_EENS1_15EpilogueDefaultEEEEEvvEEEEvNT_6ParamsE --------------------------
	.section	.nv.constant0._ZN7cutlass13device_kernelINS_4gemm6kernel13GemmUniversalIN4cute5tupleIJiiiiEEENS1_10collective13CollectiveMmaINS1_34MainloopSm90TmaGmmaWarpSpecializedILi4ENS5_IJNS4_1CILi1EEESB_SB_EEENS1_35KernelTmaWarpSpecializedCooperativeEEENS5_IJNSA_ILi128EEENSA_ILi64EEESF_EEENS_10bfloat16_tENS5_IJlSB_lEEESI_NS5_IJSB_llEEENS4_8TiledMMAINS4_8MMA_AtomIJNS4_4SM904GMMA27MMA_64x64x16_F32BF16BF16_SSILNSO_5MajorE0ELSQ_1ELNSO_7ScaleInE1ELSR_1EEEEEENS4_6LayoutINS5_IJNSA_ILi2EEESB_SB_EEENS5_IJSB_NSA_ILi0EEESX_EEEEENS5_IJNS4_10UnderscoreES10_S10_EEEEENS4_13SM90_TMA_LOADENS4_14ComposedLayoutINS4_7SwizzleILi3ELi4ELi3EEENS4_18smem_ptr_flag_bitsILi16EEENSU_INS5_IJNSA_ILi8EEESG_EEENS5_IJSG_SB_EEEEEEEvNS4_8identityES13_NS14_IS16_S18_NSU_INS5_IJSG_S19_EEENS5_IJSB_SG_EEEEEEEvS1E_EENS_8epilogue10collective6detail29Sm90TmaWarpSpecializedAdapterINS1L_15DefaultEpilogueISI_SJ_SJ_NS1K_6thread17LinearCombinationISI_Li1EffLNS1P_9ScaleType4KindE0ELNS_15FloatRoundStyleE2ESI_EENS1_15EpilogueDefaultEEEEEvvEEEEvNT_6ParamsE,"a",@progbits
	.sectionflags	@""
	.align	4
.nv.constant0._ZN7cutlass13device_kernelINS_4gemm6kernel13GemmUniversalIN4cute5tupleIJiiiiEEENS1_10collective13CollectiveMmaINS1_34MainloopSm90TmaGmmaWarpSpecializedILi4ENS5_IJNS4_1CILi1EEESB_SB_EEENS1_35KernelTmaWarpSpecializedCooperativeEEENS5_IJNSA_ILi128EEENSA_ILi64EEESF_EEENS_10bfloat16_tENS5_IJlSB_lEEESI_NS5_IJSB_llEEENS4_8TiledMMAINS4_8MMA_AtomIJNS4_4SM904GMMA27MMA_64x64x16_F32BF16BF16_SSILNSO_5MajorE0ELSQ_1ELNSO_7ScaleInE1ELSR_1EEEEEENS4_6LayoutINS5_IJNSA_ILi2EEESB_SB_EEENS5_IJSB_NSA_ILi0EEESX_EEEEENS5_IJNS4_10UnderscoreES10_S10_EEEEENS4_13SM90_TMA_LOADENS4_14ComposedLayoutINS4_7SwizzleILi3ELi4ELi3EEENS4_18smem_ptr_flag_bitsILi16EEENSU_INS5_IJNSA_ILi8EEESG_EEENS5_IJSG_SB_EEEEEEEvNS4_8identityES13_NS14_IS16_S18_NSU_INS5_IJSG_S19_EEENS5_IJSB_SG_EEEEEEEvS1E_EENS_8epilogue10collective6detail29Sm90TmaWarpSpecializedAdapterINS1L_15DefaultEpilogueISI_SJ_SJ_NS1K_6thread17LinearCombinationISI_Li1EffLNS1P_9ScaleType4KindE0ELNS_15FloatRoundStyleE2ESI_EENS1_15EpilogueDefaultEEEEEvvEEEEvNT_6ParamsE:
	.zero		1664


//--------------------- SYMBOLS --------------------------

	.type		.nv.reservedSmem.offset0,@object
	.size		.nv.reservedSmem.offset0,0x4
	.type		__assertfail,@function
